	.target	sm_90a

	.elftype	@"ET_EXEC"


//--------------------- .note.nv.tkinfo           --------------------------
	.section	.note.nv.tkinfo,"",@"SHT_NOTE"
	.sectionflags	@"SHF_NOTE_NV_TKINFO"
	.tkinfo
        /*0018*/ 	.word	0x00000002
        /*0030*/ 	.string	""
        /*0030*/ 	.string	"ptxas"
        /*0030*/ 	.string	"Cuda compilation tools, release 13.0, V13.0.88"
        /*0030*/ 	.string	"Build cuda_13.0.r13.0/compiler.36424714_0"
        /*0030*/ 	.string	"-arch sm_90a -m 64 "



//--------------------- .note.nv.cuinfo           --------------------------
	.section	.note.nv.cuinfo,"",@"SHT_NOTE"
	.sectionflags	@"SHF_NOTE_NV_CUINFO"
        /*0018*/ 	.short	0x0002
        /*001a*/ 	.short	0x005a
        /*001c*/ 	.short	0x0082
	.zero		2


//--------------------- .nv.info                  --------------------------
	.section	.nv.info,"",@"SHT_CUDA_INFO"
	.align	4


	//----- nvinfo : EIATTR_REGCOUNT
	.align		4
        /*0000*/ 	.byte	0x04, 0x2f
        /*0002*/ 	.short	(.L_12 - .L_11)
	.align		4
.L_11:
        /*0004*/ 	.word	index@(_ZN7cutlass13device_kernelINS_4conv6kernel13ConvUniversalINS1_16ConvProblemShapeILNS1_8OperatorE0ELi3EEENS1_10collective14CollectiveConvINS1_46MainloopSm90TmaGmmaWarpSpecializedImplicitGemmILS5_0ELi11ELi3EN4cute5tupleIJNSA_1CILi2EEENSC_ILi1EEESE_EEENS1_36KernelImplicitTmaWarpSpecializedSm90ELi1EEENSB_IJNSC_ILi256EEENSC_ILi64EEENSB_IJSJ_EEEEEENS_12float_e4m3_tESM_NSA_8TiledMMAINSA_8MMA_AtomIJNSA_4SM904GMMA30MMA_64x64x32_F32E4M3E4M3_SS_TNILNSQ_7ScaleInE1ELSS_1EEEEEENSA_6LayoutINSB_IJSE_SE_SE_EEENSB_IJNSC_ILi0EEESX_SX_EEEEENSB_IJNSA_10UnderscoreES10_S10_EEEEENS7_6detail26Sm90ImplicitGemmTileTraitsINSA_20SM90_TMA_LOAD_IM2COLENSA_14ComposedLayoutINSA_7SwizzleILi2ELi4ELi3EEENSA_18smem_ptr_flag_bitsILi8EEENSV_INSB_IJNSB_IJNSC_ILi8EEENSC_ILi32EEEEEENSB_IJSJ_SE_EEENSB_IJSE_NSC_ILi11EEEEEEEEENSB_IJNSB_IJSJ_NSC_ILi512EEEEEENSB_IJSE_SX_EEENSB_IJSX_NSC_ILi16384EEEEEEEEEEEEEvEENS14_INSA_23SM90_TMA_LOAD_MULTICASTENS16_IS18_S1A_NSV_INSB_IJNSB_IJS1B_S1B_EEES1E_S1G_EEENSB_IJS1J_S1K_NSB_IJSX_NSC_ILi4096EEEEEEEEEEEEEvEEEENS_8epilogue10collective6detail29Sm90TmaWarpSpecializedAdapterINS22_15DefaultEpilogueISM_NSB_IJNSB_IJllllEEESE_SX_EEES27_NS21_6thread17LinearCombinationISM_Li1EffLNS28_9ScaleType4KindE0ELNS_15FloatRoundStyleE2ESM_EENS_4gemm15EpilogueDefaultEEEEEvvEEEEvNT_6ParamsE)
        /*0008*/ 	.word	0x000000fa


	//----- nvinfo : EIATTR_FRAME_SIZE
	.align		4
.L_12:
        /*000c*/ 	.byte	0x04, 0x11
        /*000e*/ 	.short	(.L_14 - .L_13)
	.align		4
.L_13:
        /*0010*/ 	.word	index@(_ZN7cutlass13device_kernelINS_4conv6kernel13ConvUniversalINS1_16ConvProblemShapeILNS1_8OperatorE0ELi3EEENS1_10collective14CollectiveConvINS1_46MainloopSm90TmaGmmaWarpSpecializedImplicitGemmILS5_0ELi11ELi3EN4cute5tupleIJNSA_1CILi2EEENSC_ILi1EEESE_EEENS1_36KernelImplicitTmaWarpSpecializedSm90ELi1EEENSB_IJNSC_ILi256EEENSC_ILi64EEENSB_IJSJ_EEEEEENS_12float_e4m3_tESM_NSA_8TiledMMAINSA_8MMA_AtomIJNSA_4SM904GMMA30MMA_64x64x32_F32E4M3E4M3_SS_TNILNSQ_7ScaleInE1ELSS_1EEEEEENSA_6LayoutINSB_IJSE_SE_SE_EEENSB_IJNSC_ILi0EEESX_SX_EEEEENSB_IJNSA_10UnderscoreES10_S10_EEEEENS7_6detail26Sm90ImplicitGemmTileTraitsINSA_20SM90_TMA_LOAD_IM2COLENSA_14ComposedLayoutINSA_7SwizzleILi2ELi4ELi3EEENSA_18smem_ptr_flag_bitsILi8EEENSV_INSB_IJNSB_IJNSC_ILi8EEENSC_ILi32EEEEEENSB_IJSJ_SE_EEENSB_IJSE_NSC_ILi11EEEEEEEEENSB_IJNSB_IJSJ_NSC_ILi512EEEEEENSB_IJSE_SX_EEENSB_IJSX_NSC_ILi16384EEEEEEEEEEEEEvEENS14_INSA_23SM90_TMA_LOAD_MULTICASTENS16_IS18_S1A_NSV_INSB_IJNSB_IJS1B_S1B_EEES1E_S1G_EEENSB_IJS1J_S1K_NSB_IJSX_NSC_ILi4096EEEEEEEEEEEEEvEEEENS_8epilogue10collective6detail29Sm90TmaWarpSpecializedAdapterINS22_15DefaultEpilogueISM_NSB_IJNSB_IJllllEEESE_SX_EEES27_NS21_6thread17LinearCombinationISM_Li1EffLNS28_9ScaleType4KindE0ELNS_15FloatRoundStyleE2ESM_EENS_4gemm15EpilogueDefaultEEEEEvvEEEEvNT_6ParamsE)
        /*0014*/ 	.word	0x00000000


	//----- nvinfo : EIATTR_MIN_STACK_SIZE
	.align		4
.L_14:
        /*0018*/ 	.byte	0x04, 0x12
        /*001a*/ 	.short	(.L_16 - .L_15)
	.align		4
.L_15:
        /*001c*/ 	.word	index@(_ZN7cutlass13device_kernelINS_4conv6kernel13ConvUniversalINS1_16ConvProblemShapeILNS1_8OperatorE0ELi3EEENS1_10collective14CollectiveConvINS1_46MainloopSm90TmaGmmaWarpSpecializedImplicitGemmILS5_0ELi11ELi3EN4cute5tupleIJNSA_1CILi2EEENSC_ILi1EEESE_EEENS1_36KernelImplicitTmaWarpSpecializedSm90ELi1EEENSB_IJNSC_ILi256EEENSC_ILi64EEENSB_IJSJ_EEEEEENS_12float_e4m3_tESM_NSA_8TiledMMAINSA_8MMA_AtomIJNSA_4SM904GMMA30MMA_64x64x32_F32E4M3E4M3_SS_TNILNSQ_7ScaleInE1ELSS_1EEEEEENSA_6LayoutINSB_IJSE_SE_SE_EEENSB_IJNSC_ILi0EEESX_SX_EEEEENSB_IJNSA_10UnderscoreES10_S10_EEEEENS7_6detail26Sm90ImplicitGemmTileTraitsINSA_20SM90_TMA_LOAD_IM2COLENSA_14ComposedLayoutINSA_7SwizzleILi2ELi4ELi3EEENSA_18smem_ptr_flag_bitsILi8EEENSV_INSB_IJNSB_IJNSC_ILi8EEENSC_ILi32EEEEEENSB_IJSJ_SE_EEENSB_IJSE_NSC_ILi11EEEEEEEEENSB_IJNSB_IJSJ_NSC_ILi512EEEEEENSB_IJSE_SX_EEENSB_IJSX_NSC_ILi16384EEEEEEEEEEEEEvEENS14_INSA_23SM90_TMA_LOAD_MULTICASTENS16_IS18_S1A_NSV_INSB_IJNSB_IJS1B_S1B_EEES1E_S1G_EEENSB_IJS1J_S1K_NSB_IJSX_NSC_ILi4096EEEEEEEEEEEEEvEEEENS_8epilogue10collective6detail29Sm90TmaWarpSpecializedAdapterINS22_15DefaultEpilogueISM_NSB_IJNSB_IJllllEEESE_SX_EEES27_NS21_6thread17LinearCombinationISM_Li1EffLNS28_9ScaleType4KindE0ELNS_15FloatRoundStyleE2ESM_EENS_4gemm15EpilogueDefaultEEEEEvvEEEEvNT_6ParamsE)
        /*0020*/ 	.word	0x00000000
.L_16:


//--------------------- .nv.compat                --------------------------
	.section	.nv.compat,"",@"SHT_CUDA_COMPAT_INFO"
	.align	4
        /*0000*/ 	.byte	0x02, 0x09, 0x01, 0x00, 0x02, 0x02, 0x04, 0x00, 0x02, 0x05, 0x05, 0x00, 0x03, 0x07, 0x01, 0x01
        /*0010*/ 	.byte	0x02, 0x03, 0x01, 0x00, 0x02, 0x06, 0x01, 0x00, 0x04, 0x0b, 0x08, 0x00, 0x00, 0x00, 0x00, 0x00
        /*0020*/ 	.byte	0x00, 0x00, 0x00, 0x00


//--------------------- .nv.info._ZN7cutlass13device_kernelINS_4conv6kernel13ConvUniversalINS1_16ConvProblemShapeILNS1_8OperatorE0ELi3EEENS1_10collective14CollectiveConvINS1_46MainloopSm90TmaGmmaWarpSpecializedImplicitGemmILS5_0ELi11ELi3EN4cute5tupleIJNSA_1CILi2EEENSC_ILi1EEESE_EEENS1_36KernelImplicitTmaWarpSpecializedSm90ELi1EEENSB_IJNSC_ILi256EEENSC_ILi64EEENSB_IJSJ_EEEEEENS_12float_e4m3_tESM_NSA_8TiledMMAINSA_8MMA_AtomIJNSA_4SM904GMMA30MMA_64x64x32_F32E4M3E4M3_SS_TNILNSQ_7ScaleInE1ELSS_1EEEEEENSA_6LayoutINSB_IJSE_SE_SE_EEENSB_IJNSC_ILi0EEESX_SX_EEEEENSB_IJNSA_10UnderscoreES10_S10_EEEEENS7_6detail26Sm90ImplicitGemmTileTraitsINSA_20SM90_TMA_LOAD_IM2COLENSA_14ComposedLayoutINSA_7SwizzleILi2ELi4ELi3EEENSA_18smem_ptr_flag_bitsILi8EEENSV_INSB_IJNSB_IJNSC_ILi8EEENSC_ILi32EEEEEENSB_IJSJ_SE_EEENSB_IJSE_NSC_ILi11EEEEEEEEENSB_IJNSB_IJSJ_NSC_ILi512EEEEEENSB_IJSE_SX_EEENSB_IJSX_NSC_ILi16384EEEEEEEEEEEEEvEENS14_INSA_23SM90_TMA_LOAD_MULTICASTENS16_IS18_S1A_NSV_INSB_IJNSB_IJS1B_S1B_EEES1E_S1G_EEENSB_IJS1J_S1K_NSB_IJSX_NSC_ILi4096EEEEEEEEEEEEEvEEEENS_8epilogue10collective6detail29Sm90TmaWarpSpecializedAdapterINS22_15DefaultEpilogueISM_NSB_IJNSB_IJllllEEESE_SX_EEES27_NS21_6thread17LinearCombinationISM_Li1EffLNS28_9ScaleType4KindE0ELNS_15FloatRoundStyleE2ESM_EENS_4gemm15EpilogueDefaultEEEEEvvEEEEvNT_6ParamsE --------------------------
	.section	.nv.info._ZN7cutlass13device_kernelINS_4conv6kernel13ConvUniversalINS1_16ConvProblemShapeILNS1_8OperatorE0ELi3EEENS1_10collective14CollectiveConvINS1_46MainloopSm90TmaGmmaWarpSpecializedImplicitGemmILS5_0ELi11ELi3EN4cute5tupleIJNSA_1CILi2EEENSC_ILi1EEESE_EEENS1_36KernelImplicitTmaWarpSpecializedSm90ELi1EEENSB_IJNSC_ILi256EEENSC_ILi64EEENSB_IJSJ_EEEEEENS_12float_e4m3_tESM_NSA_8TiledMMAINSA_8MMA_AtomIJNSA_4SM904GMMA30MMA_64x64x32_F32E4M3E4M3_SS_TNILNSQ_7ScaleInE1ELSS_1EEEEEENSA_6LayoutINSB_IJSE_SE_SE_EEENSB_IJNSC_ILi0EEESX_SX_EEEEENSB_IJNSA_10UnderscoreES10_S10_EEEEENS7_6detail26Sm90ImplicitGemmTileTraitsINSA_20SM90_TMA_LOAD_IM2COLENSA_14ComposedLayoutINSA_7SwizzleILi2ELi4ELi3EEENSA_18smem_ptr_flag_bitsILi8EEENSV_INSB_IJNSB_IJNSC_ILi8EEENSC_ILi32EEEEEENSB_IJSJ_SE_EEENSB_IJSE_NSC_ILi11EEEEEEEEENSB_IJNSB_IJSJ_NSC_ILi512EEEEEENSB_IJSE_SX_EEENSB_IJSX_NSC_ILi16384EEEEEEEEEEEEEvEENS14_INSA_23SM90_TMA_LOAD_MULTICASTENS16_IS18_S1A_NSV_INSB_IJNSB_IJS1B_S1B_EEES1E_S1G_EEENSB_IJS1J_S1K_NSB_IJSX_NSC_ILi4096EEEEEEEEEEEEEvEEEENS_8epilogue10collective6detail29Sm90TmaWarpSpecializedAdapterINS22_15DefaultEpilogueISM_NSB_IJNSB_IJllllEEESE_SX_EEES27_NS21_6thread17LinearCombinationISM_Li1EffLNS28_9ScaleType4KindE0ELNS_15FloatRoundStyleE2ESM_EENS_4gemm15EpilogueDefaultEEEEEvvEEEEvNT_6ParamsE,"",@"SHT_CUDA_INFO"
	.sectionflags	@""
	.align	4


	//----- nvinfo : EIATTR_CUDA_API_VERSION
	.align		4
        /*0000*/ 	.byte	0x04, 0x37
        /*0002*/ 	.short	(.L_18 - .L_17)
.L_17:
        /*0004*/ 	.word	0x00000082


	//----- nvinfo : EIATTR_KPARAM_INFO
	.align		4
.L_18:
        /*0008*/ 	.byte	0x04, 0x17
        /*000a*/ 	.short	(.L_20 - .L_19)
.L_19:
        /*000c*/ 	.word	0x00000000
        /*0010*/ 	.short	0x0000
        /*0012*/ 	.short	0x0070
        /*0014*/ 	.byte	0x00, 0xf0, 0x01, 0x10


	//----- nvinfo : EIATTR_SPARSE_MMA_MASK
	.align		4
.L_20:
        /*0018*/ 	.byte	0x03, 0x50
        /*001a*/ 	.short	0x0000


	//----- nvinfo : EIATTR_MAXREG_COUNT
	.align		4
        /*001c*/ 	.byte	0x03, 0x1b
        /*001e*/ 	.short	0x00ff


	//----- nvinfo : EIATTR_NUM_BARRIERS
	.align		4
        /*0020*/ 	.byte	0x02, 0x4c
        /*0022*/ 	.byte	0x01
	.zero		1


	//----- nvinfo : EIATTR_MERCURY_ISA_VERSION
	.align		4
        /*0024*/ 	.byte	0x03, 0x5f
        /*0026*/ 	.short	0x0101


	//----- nvinfo : EIATTR_COOP_GROUP_MASK_REGIDS
	.align		4
        /*0028*/ 	.byte	0x04, 0x29
        /*002a*/ 	.short	(.L_22 - .L_21)


	//   ....[0]....
.L_21:
        /*002c*/ 	.word	0xffffffff


	//   ....[1]....
        /*0030*/ 	.word	0xffffffff


	//   ....[2]....
        /*0034*/ 	.word	0xffffffff


	//   ....[3]....
        /*0038*/ 	.word	0xffffffff


	//----- nvinfo : EIATTR_COOP_GROUP_INSTR_OFFSETS
	.align		4
.L_22:
        /*003c*/ 	.byte	0x04, 0x28
        /*003e*/ 	.short	(.L_24 - .L_23)


	//   ....[0]....
.L_23:
        /*0040*/ 	.word	0x00000070


	//   ....[1]....
        /*0044*/ 	.word	0x00000080


	//   ....[2]....
        /*0048*/ 	.word	0x00000140


	//   ....[3]....
        /*004c*/ 	.word	0x000007b0


	//----- nvinfo : EIATTR_MBARRIER_INSTR_OFFSETS
	.align		4
.L_24:
        /*0050*/ 	.byte	0x04, 0x39
        /*0052*/ 	.short	(.L_26 - .L_25)


	//   ....[0]....
.L_25:
        /*0054*/ 	.word	0x00000310
        /*0058*/ 	.word	0x000000ff
        /*005c*/ 	.word	0x00037000
        /*0060*/ 	.short	0x0100
        /*0062*/ 	.byte	0x08
	.zero		1


	//   ....[1]....
        /*0064*/ 	.word	0x00000320
        /*0068*/ 	.word	0x000000ff
        /*006c*/ 	.word	0x00037058
        /*0070*/ 	.short	0x0100
        /*0072*/ 	.byte	0x08
	.zero		1


	//   ....[2]....
        /*0074*/ 	.word	0x00000330
        /*0078*/ 	.word	0x000000ff
        /*007c*/ 	.word	0x00037008
        /*0080*/ 	.short	0x0100
        /*0082*/ 	.byte	0x08
	.zero		1


	//   ....[3]....
        /*0084*/ 	.word	0x00000340
        /*0088*/ 	.word	0x000000ff
        /*008c*/ 	.word	0x00037060
        /*0090*/ 	.short	0x0100
        /*0092*/ 	.byte	0x08
	.zero		1


	//   ....[4]....
        /*0094*/ 	.word	0x00000350
        /*0098*/ 	.word	0x000000ff
        /*009c*/ 	.word	0x00037010
        /*00a0*/ 	.short	0x0100
        /*00a2*/ 	.byte	0x08
	.zero		1


	//   ....[5]....
        /*00a4*/ 	.word	0x00000360
        /*00a8*/ 	.word	0x000000ff
        /*00ac*/ 	.word	0x00037068
        /*00b0*/ 	.short	0x0100
        /*00b2*/ 	.byte	0x08
	.zero		1


	//   ....[6]....
        /*00b4*/ 	.word	0x00000370
        /*00b8*/ 	.word	0x000000ff
        /*00bc*/ 	.word	0x00037018
        /*00c0*/ 	.short	0x0100
        /*00c2*/ 	.byte	0x08
	.zero		1


	//   ....[7]....
        /*00c4*/ 	.word	0x00000380
        /*00c8*/ 	.word	0x000000ff
        /*00cc*/ 	.word	0x00037070
        /*00d0*/ 	.short	0x0100
        /*00d2*/ 	.byte	0x08
	.zero		1


	//   ....[8]....
        /*00d4*/ 	.word	0x00000390
        /*00d8*/ 	.word	0x000000ff
        /*00dc*/ 	.word	0x00037020
        /*00e0*/ 	.short	0x0100
        /*00e2*/ 	.byte	0x08
	.zero		1


	//   ....[9]....
        /*00e4*/ 	.word	0x000003a0
        /*00e8*/ 	.word	0x000000ff
        /*00ec*/ 	.word	0x00037078
        /*00f0*/ 	.short	0x0100
        /*00f2*/ 	.byte	0x08
	.zero		1


	//   ....[10]....
        /*00f4*/ 	.word	0x000003b0
        /*00f8*/ 	.word	0x000000ff
        /*00fc*/ 	.word	0x00037028
        /*0100*/ 	.short	0x0100
        /*0102*/ 	.byte	0x08
	.zero		1


	//   ....[11]....
        /*0104*/ 	.word	0x000003c0
        /*0108*/ 	.word	0x000000ff
        /*010c*/ 	.word	0x00037080
        /*0110*/ 	.short	0x0100
        /*0112*/ 	.byte	0x08
	.zero		1


	//   ....[12]....
        /*0114*/ 	.word	0x000003d0
        /*0118*/ 	.word	0x000000ff
        /*011c*/ 	.word	0x00037030
        /*0120*/ 	.short	0x0100
        /*0122*/ 	.byte	0x08
	.zero		1


	//   ....[13]....
        /*0124*/ 	.word	0x000003e0
        /*0128*/ 	.word	0x000000ff
        /*012c*/ 	.word	0x00037088
        /*0130*/ 	.short	0x0100
        /*0132*/ 	.byte	0x08
	.zero		1


	//   ....[14]....
        /*0134*/ 	.word	0x000003f0
        /*0138*/ 	.word	0x000000ff
        /*013c*/ 	.word	0x00037038
        /*0140*/ 	.short	0x0100
        /*0142*/ 	.byte	0x08
	.zero		1


	//   ....[15]....
        /*0144*/ 	.word	0x00000400
        /*0148*/ 	.word	0x000000ff
        /*014c*/ 	.word	0x00037090
        /*0150*/ 	.short	0x0100
        /*0152*/ 	.byte	0x08
	.zero		1


	//   ....[16]....
        /*0154*/ 	.word	0x00000410
        /*0158*/ 	.word	0x000000ff
        /*015c*/ 	.word	0x00037040
        /*0160*/ 	.short	0x0100
        /*0162*/ 	.byte	0x08
	.zero		1


	//   ....[17]....
        /*0164*/ 	.word	0x00000420
        /*0168*/ 	.word	0x000000ff
        /*016c*/ 	.word	0x00037098
        /*0170*/ 	.short	0x0100
        /*0172*/ 	.byte	0x08
	.zero		1


	//   ....[18]....
        /*0174*/ 	.word	0x00000430
        /*0178*/ 	.word	0x000000ff
        /*017c*/ 	.word	0x00037048
        /*0180*/ 	.short	0x0100
        /*0182*/ 	.byte	0x08
	.zero		1


	//   ....[19]....
        /*0184*/ 	.word	0x00000440
        /*0188*/ 	.word	0x000000ff
        /*018c*/ 	.word	0x000370a0
        /*0190*/ 	.short	0x0100
        /*0192*/ 	.byte	0x08
	.zero		1


	//   ....[20]....
        /*0194*/ 	.word	0x00000450
        /*0198*/ 	.word	0x000000ff
        /*019c*/ 	.word	0x00037050
        /*01a0*/ 	.short	0x0100
        /*01a2*/ 	.byte	0x08
	.zero		1


	//   ....[21]....
        /*01a4*/ 	.word	0x00000460
        /*01a8*/ 	.word	0x000000ff
        /*01ac*/ 	.word	0x000370a8
        /*01b0*/ 	.short	0x0100
        /*01b2*/ 	.byte	0x08
	.zero		1


	//   ....[22]....
        /*01b4*/ 	.word	0x00001020
        /*01b8*/ 	.word	0x00000006
        /*01bc*/ 	.word	0x00037000
        /*01c0*/ 	.short	0x010a
        /*01c2*/ 	.byte	0x3f
	.zero		1


	//   ....[23]....
        /*01c4*/ 	.word	0x000014a0
        /*01c8*/ 	.word	0x00000007
        /*01cc*/ 	.word	0x00037000
        /*01d0*/ 	.short	0x010a
        /*01d2*/ 	.byte	0x3f
	.zero		1


	//   ....[24]....
        /*01d4*/ 	.word	0x000017a0
        /*01d8*/ 	.word	0x00000006
        /*01dc*/ 	.word	0x00000000
        /*01e0*/ 	.short	0x0101
        /*01e2*/ 	.byte	0x3f
	.zero		1


	//   ....[25]....
        /*01e4*/ 	.word	0x000019d0
        /*01e8*/ 	.word	0x00000004
        /*01ec*/ 	.word	0x00000000
        /*01f0*/ 	.short	0x0101
        /*01f2*/ 	.byte	0x3f
	.zero		1


	//   ....[26]....
        /*01f4*/ 	.word	0x0000f120
        /*01f8*/ 	.word	0x00000013
        /*01fc*/ 	.word	0x00037058
        /*0200*/ 	.short	0x010a
        /*0202*/ 	.byte	0x3f
	.zero		1


	//   ....[27]....
        /*0204*/ 	.word	0x0000f920
        /*0208*/ 	.word	0x00000002
        /*020c*/ 	.word	0x00000000
        /*0210*/ 	.short	0x010a
        /*0212*/ 	.byte	0x3f
	.zero		1


	//   ....[28]....
        /*0214*/ 	.word	0x0000f9d0
        /*0218*/ 	.word	0x00000000
        /*021c*/ 	.word	0x00000000
        /*0220*/ 	.short	0x010a
        /*0222*/ 	.byte	0x3f
	.zero		1


	//   ....[29]....
        /*0224*/ 	.word	0x0000fa80
        /*0228*/ 	.word	0x00000000
        /*022c*/ 	.word	0x00000000
        /*0230*/ 	.short	0x010a
        /*0232*/ 	.byte	0x3f
	.zero		1


	//   ....[30]....
        /*0234*/ 	.word	0x0000fb30
        /*0238*/ 	.word	0x00000000
        /*023c*/ 	.word	0x00000000
        /*0240*/ 	.short	0x010a
        /*0242*/ 	.byte	0x3f
	.zero		1


	//   ....[31]....
        /*0244*/ 	.word	0x0000fbe0
        /*0248*/ 	.word	0x00000000
        /*024c*/ 	.word	0x00000000
        /*0250*/ 	.short	0x010a
        /*0252*/ 	.byte	0x3f
	.zero		1


	//   ....[32]....
        /*0254*/ 	.word	0x0000fc90
        /*0258*/ 	.word	0x00000000
        /*025c*/ 	.word	0x00000000
        /*0260*/ 	.short	0x010a
        /*0262*/ 	.byte	0x3f
	.zero		1


	//   ....[33]....
        /*0264*/ 	.word	0x0000fd40
        /*0268*/ 	.word	0x00000000
        /*026c*/ 	.word	0x00000000
        /*0270*/ 	.short	0x010a
        /*0272*/ 	.byte	0x3f
	.zero		1


	//   ....[34]....
        /*0274*/ 	.word	0x0000fdf0
        /*0278*/ 	.word	0x00000000
        /*027c*/ 	.word	0x00000000
        /*0280*/ 	.short	0x010a
        /*0282*/ 	.byte	0x3f
	.zero		1


	//   ....[35]....
        /*0284*/ 	.word	0x0000fea0
        /*0288*/ 	.word	0x00000000
        /*028c*/ 	.word	0x00000000
        /*0290*/ 	.short	0x010a
        /*0292*/ 	.byte	0x3f
	.zero		1


	//   ....[36]....
        /*0294*/ 	.word	0x0000ff50
        /*0298*/ 	.word	0x00000000
        /*029c*/ 	.word	0x00000000
        /*02a0*/ 	.short	0x010a
        /*02a2*/ 	.byte	0x3f
	.zero		1


	//   ....[37]....
        /*02a4*/ 	.word	0x00010000
        /*02a8*/ 	.word	0x00000004
        /*02ac*/ 	.word	0x00000000
        /*02b0*/ 	.short	0x010a
        /*02b2*/ 	.byte	0x3f
	.zero		1


	//----- nvinfo : EIATTR_NUM_MBARRIERS
	.align		4
.L_26:
        /*02b4*/ 	.byte	0x03, 0x38
        /*02b6*/ 	.short	0x0016


	//----- nvinfo : EIATTR_EXIT_INSTR_OFFSETS
	.align		4
        /*02b8*/ 	.byte	0x04, 0x1c
        /*02ba*/ 	.short	(.L_28 - .L_27)


	//   ....[0]....
.L_27:
        /*02bc*/ 	.word	0x00000b50


	//   ....[1]....
        /*02c0*/ 	.word	0x00001b20


	//   ....[2]....
        /*02c4*/ 	.word	0x000097d0


	//   ....[3]....
        /*02c8*/ 	.word	0x000098a0


	//   ....[4]....
        /*02cc*/ 	.word	0x0000ee70


	//   ....[5]....
        /*02d0*/ 	.word	0x0000ef20


	//   ....[6]....
        /*02d4*/ 	.word	0x0000ef40


	//   ....[7]....
        /*02d8*/ 	.word	0x0000f810


	//   ....[8]....
        /*02dc*/ 	.word	0x00010030


	//----- nvinfo : EIATTR_MAX_THREADS
	.align		4
.L_28:
        /*02e0*/ 	.byte	0x04, 0x05
        /*02e2*/ 	.short	(.L_30 - .L_29)
.L_29:
        /*02e4*/ 	.word	0x00000100
        /*02e8*/ 	.word	0x00000001
        /*02ec*/ 	.word	0x00000001


	//----- nvinfo : EIATTR_CRS_STACK_SIZE
	.align		4
.L_30:
        /*02f0*/ 	.byte	0x04, 0x1e
        /*02f2*/ 	.short	(.L_32 - .L_31)
.L_31:
        /*02f4*/ 	.word	0x00000000


	//----- nvinfo : EIATTR_CBANK_PARAM_SIZE
	.align		4
.L_32:
        /*02f8*/ 	.byte	0x03, 0x19
        /*02fa*/ 	.short	0x0470


	//----- nvinfo : EIATTR_PARAM_CBANK
	.align		4
        /*02fc*/ 	.byte	0x04, 0x0a
        /*02fe*/ 	.short	(.L_34 - .L_33)
	.align		4
.L_33:
        /*0300*/ 	.word	index@(.nv.constant0._ZN7cutlass13device_kernelINS_4conv6kernel13ConvUniversalINS1_16ConvProblemShapeILNS1_8OperatorE0ELi3EEENS1_10collective14CollectiveConvINS1_46MainloopSm90TmaGmmaWarpSpecializedImplicitGemmILS5_0ELi11ELi3EN4cute5tupleIJNSA_1CILi2EEENSC_ILi1EEESE_EEENS1_36KernelImplicitTmaWarpSpecializedSm90ELi1EEENSB_IJNSC_ILi256EEENSC_ILi64EEENSB_IJSJ_EEEEEENS_12float_e4m3_tESM_NSA_8TiledMMAINSA_8MMA_AtomIJNSA_4SM904GMMA30MMA_64x64x32_F32E4M3E4M3_SS_TNILNSQ_7ScaleInE1ELSS_1EEEEEENSA_6LayoutINSB_IJSE_SE_SE_EEENSB_IJNSC_ILi0EEESX_SX_EEEEENSB_IJNSA_10UnderscoreES10_S10_EEEEENS7_6detail26Sm90ImplicitGemmTileTraitsINSA_20SM90_TMA_LOAD_IM2COLENSA_14ComposedLayoutINSA_7SwizzleILi2ELi4ELi3EEENSA_18smem_ptr_flag_bitsILi8EEENSV_INSB_IJNSB_IJNSC_ILi8EEENSC_ILi32EEEEEENSB_IJSJ_SE_EEENSB_IJSE_NSC_ILi11EEEEEEEEENSB_IJNSB_IJSJ_NSC_ILi512EEEEEENSB_IJSE_SX_EEENSB_IJSX_NSC_ILi16384EEEEEEEEEEEEEvEENS14_INSA_23SM90_TMA_LOAD_MULTICASTENS16_IS18_S1A_NSV_INSB_IJNSB_IJS1B_S1B_EEES1E_S1G_EEENSB_IJS1J_S1K_NSB_IJSX_NSC_ILi4096EEEEEEEEEEEEEvEEEENS_8epilogue10collective6detail29Sm90TmaWarpSpecializedAdapterINS22_15DefaultEpilogueISM_NSB_IJNSB_IJllllEEESE_SX_EEES27_NS21_6thread17LinearCombinationISM_Li1EffLNS28_9ScaleType4KindE0ELNS_15FloatRoundStyleE2ESM_EENS_4gemm15EpilogueDefaultEEEEEvvEEEEvNT_6ParamsE)
        /*0304*/ 	.short	0x0210
        /*0306*/ 	.short	0x0470


	//----- nvinfo : EIATTR_SW_WAR
	.align		4
.L_34:
        /*0308*/ 	.byte	0x04, 0x36
        /*030a*/ 	.short	(.L_36 - .L_35)
.L_35:
        /*030c*/ 	.word	0x00000008
.L_36:


//--------------------- .nv.callgraph             --------------------------
	.section	.nv.callgraph,"",@"SHT_CUDA_CALLGRAPH"
	.align	4
	.sectionentsize	8
	.align		4
        /*0000*/ 	.word	0x00000000
	.align		4
        /*0004*/ 	.word	0xffffffff
	.align		4
        /*0008*/ 	.word	0x00000000
	.align		4
        /*000c*/ 	.word	0xfffffffe
	.align		4
        /*0010*/ 	.word	0x00000000
	.align		4
        /*0014*/ 	.word	0xfffffffd
	.align		4
        /*0018*/ 	.word	0x00000000
	.align		4
        /*001c*/ 	.word	0xfffffffc


//--------------------- .nv.constant4             --------------------------
	.section	.nv.constant4,"a",@progbits
	.align	8
	.align		8
.nv.constant4:
        /*0000*/ 	.dword	_ZN39_INTERNAL_28edfd71_4_k_cu_0af61297_29604cuda3std3__45__cpo5beginE
	.align		8
        /*0008*/ 	.dword	_ZN39_INTERNAL_28edfd71_4_k_cu_0af61297_29604cuda3std3__45__cpo3endE
	.align		8
        /*0010*/ 	.dword	_ZN39_INTERNAL_28edfd71_4_k_cu_0af61297_29604cuda3std3__45__cpo6cbeginE
	.align		8
        /*0018*/ 	.dword	_ZN39_INTERNAL_28edfd71_4_k_cu_0af61297_29604cuda3std3__45__cpo4cendE
	.align		8
        /*0020*/ 	.dword	_ZN39_INTERNAL_28edfd71_4_k_cu_0af61297_29604cuda3std3__441_GLOBAL__N__28edfd71_4_k_cu_0af61297_29606ignoreE
	.align		8
        /*0028*/ 	.dword	_ZN39_INTERNAL_28edfd71_4_k_cu_0af61297_29604cuda3std3__419piecewise_constructE
	.align		8
        /*0030*/ 	.dword	_ZN39_INTERNAL_28edfd71_4_k_cu_0af61297_29604cuda3std3__48in_placeE
	.align		8
        /*0038*/ 	.dword	_ZN39_INTERNAL_28edfd71_4_k_cu_0af61297_29604cuda3std6ranges3__45__cpo4swapE
	.align		8
        /*0040*/ 	.dword	_ZN39_INTERNAL_28edfd71_4_k_cu_0af61297_29604cuda3std6ranges3__45__cpo9iter_moveE
	.align		8
        /*0048*/ 	.dword	_ZN39_INTERNAL_28edfd71_4_k_cu_0af61297_29604cute7productE
	.align		8
        /*0050*/ 	.dword	_ZN39_INTERNAL_28edfd71_4_k_cu_0af61297_29604cute1_E


//--------------------- .text._ZN7cutlass13device_kernelINS_4conv6kernel13ConvUniversalINS1_16ConvProblemShapeILNS1_8OperatorE0ELi3EEENS1_10collective14CollectiveConvINS1_46MainloopSm90TmaGmmaWarpSpecializedImplicitGemmILS5_0ELi11ELi3EN4cute5tupleIJNSA_1CILi2EEENSC_ILi1EEESE_EEENS1_36KernelImplicitTmaWarpSpecializedSm90ELi1EEENSB_IJNSC_ILi256EEENSC_ILi64EEENSB_IJSJ_EEEEEENS_12float_e4m3_tESM_NSA_8TiledMMAINSA_8MMA_AtomIJNSA_4SM904GMMA30MMA_64x64x32_F32E4M3E4M3_SS_TNILNSQ_7ScaleInE1ELSS_1EEEEEENSA_6LayoutINSB_IJSE_SE_SE_EEENSB_IJNSC_ILi0EEESX_SX_EEEEENSB_IJNSA_10UnderscoreES10_S10_EEEEENS7_6detail26Sm90ImplicitGemmTileTraitsINSA_20SM90_TMA_LOAD_IM2COLENSA_14ComposedLayoutINSA_7SwizzleILi2ELi4ELi3EEENSA_18smem_ptr_flag_bitsILi8EEENSV_INSB_IJNSB_IJNSC_ILi8EEENSC_ILi32EEEEEENSB_IJSJ_SE_EEENSB_IJSE_NSC_ILi11EEEEEEEEENSB_IJNSB_IJSJ_NSC_ILi512EEEEEENSB_IJSE_SX_EEENSB_IJSX_NSC_ILi16384EEEEEEEEEEEEEvEENS14_INSA_23SM90_TMA_LOAD_MULTICASTENS16_IS18_S1A_NSV_INSB_IJNSB_IJS1B_S1B_EEES1E_S1G_EEENSB_IJS1J_S1K_NSB_IJSX_NSC_ILi4096EEEEEEEEEEEEEvEEEENS_8epilogue10collective6detail29Sm90TmaWarpSpecializedAdapterINS22_15DefaultEpilogueISM_NSB_IJNSB_IJllllEEESE_SX_EEES27_NS21_6thread17LinearCombinationISM_Li1EffLNS28_9ScaleType4KindE0ELNS_15FloatRoundStyleE2ESM_EENS_4gemm15EpilogueDefaultEEEEEvvEEEEvNT_6ParamsE --------------------------
	.section	.text._ZN7cutlass13device_kernelINS_4conv6kernel13ConvUniversalINS1_16ConvProblemShapeILNS1_8OperatorE0ELi3EEENS1_10collective14CollectiveConvINS1_46MainloopSm90TmaGmmaWarpSpecializedImplicitGemmILS5_0ELi11ELi3EN4cute5tupleIJNSA_1CILi2EEENSC_ILi1EEESE_EEENS1_36KernelImplicitTmaWarpSpecializedSm90ELi1EEENSB_IJNSC_ILi256EEENSC_ILi64EEENSB_IJSJ_EEEEEENS_12float_e4m3_tESM_NSA_8TiledMMAINSA_8MMA_AtomIJNSA_4SM904GMMA30MMA_64x64x32_F32E4M3E4M3_SS_TNILNSQ_7ScaleInE1ELSS_1EEEEEENSA_6LayoutINSB_IJSE_SE_SE_EEENSB_IJNSC_ILi0EEESX_SX_EEEEENSB_IJNSA_10UnderscoreES10_S10_EEEEENS7_6detail26Sm90ImplicitGemmTileTraitsINSA_20SM90_TMA_LOAD_IM2COLENSA_14ComposedLayoutINSA_7SwizzleILi2ELi4ELi3EEENSA_18smem_ptr_flag_bitsILi8EEENSV_INSB_IJNSB_IJNSC_ILi8EEENSC_ILi32EEEEEENSB_IJSJ_SE_EEENSB_IJSE_NSC_ILi11EEEEEEEEENSB_IJNSB_IJSJ_NSC_ILi512EEEEEENSB_IJSE_SX_EEENSB_IJSX_NSC_ILi16384EEEEEEEEEEEEEvEENS14_INSA_23SM90_TMA_LOAD_MULTICASTENS16_IS18_S1A_NSV_INSB_IJNSB_IJS1B_S1B_EEES1E_S1G_EEENSB_IJS1J_S1K_NSB_IJSX_NSC_ILi4096EEEEEEEEEEEEEvEEEENS_8epilogue10collective6detail29Sm90TmaWarpSpecializedAdapterINS22_15DefaultEpilogueISM_NSB_IJNSB_IJllllEEESE_SX_EEES27_NS21_6thread17LinearCombinationISM_Li1EffLNS28_9ScaleType4KindE0ELNS_15FloatRoundStyleE2ESM_EENS_4gemm15EpilogueDefaultEEEEEvvEEEEvNT_6ParamsE,"ax",@progbits
	.align	128
.text._ZN7cutlass13device_kernelINS_4conv6kernel13ConvUniversalINS1_16ConvProblemShapeILNS1_8OperatorE0ELi3EEENS1_10collective14CollectiveConvINS1_46MainloopSm90TmaGmmaWarpSpecializedImplicitGemmILS5_0ELi11ELi3EN4cute5tupleIJNSA_1CILi2EEENSC_ILi1EEESE_EEENS1_36KernelImplicitTmaWarpSpecializedSm90ELi1EEENSB_IJNSC_ILi256EEENSC_ILi64EEENSB_IJSJ_EEEEEENS_12float_e4m3_tESM_NSA_8TiledMMAINSA_8MMA_AtomIJNSA_4SM904GMMA30MMA_64x64x32_F32E4M3E4M3_SS_TNILNSQ_7ScaleInE1ELSS_1EEEEEENSA_6LayoutINSB_IJSE_SE_SE_EEENSB_IJNSC_ILi0EEESX_SX_EEEEENSB_IJNSA_10UnderscoreES10_S10_EEEEENS7_6detail26Sm90ImplicitGemmTileTraitsINSA_20SM90_TMA_LOAD_IM2COLENSA_14ComposedLayoutINSA_7SwizzleILi2ELi4ELi3EEENSA_18smem_ptr_flag_bitsILi8EEENSV_INSB_IJNSB_IJNSC_ILi8EEENSC_ILi32EEEEEENSB_IJSJ_SE_EEENSB_IJSE_NSC_ILi11EEEEEEEEENSB_IJNSB_IJSJ_NSC_ILi512EEEEEENSB_IJSE_SX_EEENSB_IJSX_NSC_ILi16384EEEEEEEEEEEEEvEENS14_INSA_23SM90_TMA_LOAD_MULTICASTENS16_IS18_S1A_NSV_INSB_IJNSB_IJS1B_S1B_EEES1E_S1G_EEENSB_IJS1J_S1K_NSB_IJSX_NSC_ILi4096EEEEEEEEEEEEEvEEEENS_8epilogue10collective6detail29Sm90TmaWarpSpecializedAdapterINS22_15DefaultEpilogueISM_NSB_IJNSB_IJllllEEESE_SX_EEES27_NS21_6thread17LinearCombinationISM_Li1EffLNS28_9ScaleType4KindE0ELNS_15FloatRoundStyleE2ESM_EENS_4gemm15EpilogueDefaultEEEEEvvEEEEvNT_6ParamsE:
        .type           _ZN7cutlass13device_kernelINS_4conv6kernel13ConvUniversalINS1_16ConvProblemShapeILNS1_8OperatorE0ELi3EEENS1_10collective14CollectiveConvINS1_46MainloopSm90TmaGmmaWarpSpecializedImplicitGemmILS5_0ELi11ELi3EN4cute5tupleIJNSA_1CILi2EEENSC_ILi1EEESE_EEENS1_36KernelImplicitTmaWarpSpecializedSm90ELi1EEENSB_IJNSC_ILi256EEENSC_ILi64EEENSB_IJSJ_EEEEEENS_12float_e4m3_tESM_NSA_8TiledMMAINSA_8MMA_AtomIJNSA_4SM904GMMA30MMA_64x64x32_F32E4M3E4M3_SS_TNILNSQ_7ScaleInE1ELSS_1EEEEEENSA_6LayoutINSB_IJSE_SE_SE_EEENSB_IJNSC_ILi0EEESX_SX_EEEEENSB_IJNSA_10UnderscoreES10_S10_EEEEENS7_6detail26Sm90ImplicitGemmTileTraitsINSA_20SM90_TMA_LOAD_IM2COLENSA_14ComposedLayoutINSA_7SwizzleILi2ELi4ELi3EEENSA_18smem_ptr_flag_bitsILi8EEENSV_INSB_IJNSB_IJNSC_ILi8EEENSC_ILi32EEEEEENSB_IJSJ_SE_EEENSB_IJSE_NSC_ILi11EEEEEEEEENSB_IJNSB_IJSJ_NSC_ILi512EEEEEENSB_IJSE_SX_EEENSB_IJSX_NSC_ILi16384EEEEEEEEEEEEEvEENS14_INSA_23SM90_TMA_LOAD_MULTICASTENS16_IS18_S1A_NSV_INSB_IJNSB_IJS1B_S1B_EEES1E_S1G_EEENSB_IJS1J_S1K_NSB_IJSX_NSC_ILi4096EEEEEEEEEEEEEvEEEENS_8epilogue10collective6detail29Sm90TmaWarpSpecializedAdapterINS22_15DefaultEpilogueISM_NSB_IJNSB_IJllllEEESE_SX_EEES27_NS21_6thread17LinearCombinationISM_Li1EffLNS28_9ScaleType4KindE0ELNS_15FloatRoundStyleE2ESM_EENS_4gemm15EpilogueDefaultEEEEEvvEEEEvNT_6ParamsE,@function
        .size           _ZN7cutlass13device_kernelINS_4conv6kernel13ConvUniversalINS1_16ConvProblemShapeILNS1_8OperatorE0ELi3EEENS1_10collective14CollectiveConvINS1_46MainloopSm90TmaGmmaWarpSpecializedImplicitGemmILS5_0ELi11ELi3EN4cute5tupleIJNSA_1CILi2EEENSC_ILi1EEESE_EEENS1_36KernelImplicitTmaWarpSpecializedSm90ELi1EEENSB_IJNSC_ILi256EEENSC_ILi64EEENSB_IJSJ_EEEEEENS_12float_e4m3_tESM_NSA_8TiledMMAINSA_8MMA_AtomIJNSA_4SM904GMMA30MMA_64x64x32_F32E4M3E4M3_SS_TNILNSQ_7ScaleInE1ELSS_1EEEEEENSA_6LayoutINSB_IJSE_SE_SE_EEENSB_IJNSC_ILi0EEESX_SX_EEEEENSB_IJNSA_10UnderscoreES10_S10_EEEEENS7_6detail26Sm90ImplicitGemmTileTraitsINSA_20SM90_TMA_LOAD_IM2COLENSA_14ComposedLayoutINSA_7SwizzleILi2ELi4ELi3EEENSA_18smem_ptr_flag_bitsILi8EEENSV_INSB_IJNSB_IJNSC_ILi8EEENSC_ILi32EEEEEENSB_IJSJ_SE_EEENSB_IJSE_NSC_ILi11EEEEEEEEENSB_IJNSB_IJSJ_NSC_ILi512EEEEEENSB_IJSE_SX_EEENSB_IJSX_NSC_ILi16384EEEEEEEEEEEEEvEENS14_INSA_23SM90_TMA_LOAD_MULTICASTENS16_IS18_S1A_NSV_INSB_IJNSB_IJS1B_S1B_EEES1E_S1G_EEENSB_IJS1J_S1K_NSB_IJSX_NSC_ILi4096EEEEEEEEEEEEEvEEEENS_8epilogue10collective6detail29Sm90TmaWarpSpecializedAdapterINS22_15DefaultEpilogueISM_NSB_IJNSB_IJllllEEESE_SX_EEES27_NS21_6thread17LinearCombinationISM_Li1EffLNS28_9ScaleType4KindE0ELNS_15FloatRoundStyleE2ESM_EENS_4gemm15EpilogueDefaultEEEEEvvEEEEvNT_6ParamsE,(.L_x_111 - _ZN7cutlass13device_kernelINS_4conv6kernel13ConvUniversalINS1_16ConvProblemShapeILNS1_8OperatorE0ELi3EEENS1_10collective14CollectiveConvINS1_46MainloopSm90TmaGmmaWarpSpecializedImplicitGemmILS5_0ELi11ELi3EN4cute5tupleIJNSA_1CILi2EEENSC_ILi1EEESE_EEENS1_36KernelImplicitTmaWarpSpecializedSm90ELi1EEENSB_IJNSC_ILi256EEENSC_ILi64EEENSB_IJSJ_EEEEEENS_12float_e4m3_tESM_NSA_8TiledMMAINSA_8MMA_AtomIJNSA_4SM904GMMA30MMA_64x64x32_F32E4M3E4M3_SS_TNILNSQ_7ScaleInE1ELSS_1EEEEEENSA_6LayoutINSB_IJSE_SE_SE_EEENSB_IJNSC_ILi0EEESX_SX_EEEEENSB_IJNSA_10UnderscoreES10_S10_EEEEENS7_6detail26Sm90ImplicitGemmTileTraitsINSA_20SM90_TMA_LOAD_IM2COLENSA_14ComposedLayoutINSA_7SwizzleILi2ELi4ELi3EEENSA_18smem_ptr_flag_bitsILi8EEENSV_INSB_IJNSB_IJNSC_ILi8EEENSC_ILi32EEEEEENSB_IJSJ_SE_EEENSB_IJSE_NSC_ILi11EEEEEEEEENSB_IJNSB_IJSJ_NSC_ILi512EEEEEENSB_IJSE_SX_EEENSB_IJSX_NSC_ILi16384EEEEEEEEEEEEEvEENS14_INSA_23SM90_TMA_LOAD_MULTICASTENS16_IS18_S1A_NSV_INSB_IJNSB_IJS1B_S1B_EEES1E_S1G_EEENSB_IJS1J_S1K_NSB_IJSX_NSC_ILi4096EEEEEEEEEEEEEvEEEENS_8epilogue10collective6detail29Sm90TmaWarpSpecializedAdapterINS22_15DefaultEpilogueISM_NSB_IJNSB_IJllllEEESE_SX_EEES27_NS21_6thread17LinearCombinationISM_Li1EffLNS28_9ScaleType4KindE0ELNS_15FloatRoundStyleE2ESM_EENS_4gemm15EpilogueDefaultEEEEEvvEEEEvNT_6ParamsE)
        .other          _ZN7cutlass13device_kernelINS_4conv6kernel13ConvUniversalINS1_16ConvProblemShapeILNS1_8OperatorE0ELi3EEENS1_10collective14CollectiveConvINS1_46MainloopSm90TmaGmmaWarpSpecializedImplicitGemmILS5_0ELi11ELi3EN4cute5tupleIJNSA_1CILi2EEENSC_ILi1EEESE_EEENS1_36KernelImplicitTmaWarpSpecializedSm90ELi1EEENSB_IJNSC_ILi256EEENSC_ILi64EEENSB_IJSJ_EEEEEENS_12float_e4m3_tESM_NSA_8TiledMMAINSA_8MMA_AtomIJNSA_4SM904GMMA30MMA_64x64x32_F32E4M3E4M3_SS_TNILNSQ_7ScaleInE1ELSS_1EEEEEENSA_6LayoutINSB_IJSE_SE_SE_EEENSB_IJNSC_ILi0EEESX_SX_EEEEENSB_IJNSA_10UnderscoreES10_S10_EEEEENS7_6detail26Sm90ImplicitGemmTileTraitsINSA_20SM90_TMA_LOAD_IM2COLENSA_14ComposedLayoutINSA_7SwizzleILi2ELi4ELi3EEENSA_18smem_ptr_flag_bitsILi8EEENSV_INSB_IJNSB_IJNSC_ILi8EEENSC_ILi32EEEEEENSB_IJSJ_SE_EEENSB_IJSE_NSC_ILi11EEEEEEEEENSB_IJNSB_IJSJ_NSC_ILi512EEEEEENSB_IJSE_SX_EEENSB_IJSX_NSC_ILi16384EEEEEEEEEEEEEvEENS14_INSA_23SM90_TMA_LOAD_MULTICASTENS16_IS18_S1A_NSV_INSB_IJNSB_IJS1B_S1B_EEES1E_S1G_EEENSB_IJS1J_S1K_NSB_IJSX_NSC_ILi4096EEEEEEEEEEEEEvEEEENS_8epilogue10collective6detail29Sm90TmaWarpSpecializedAdapterINS22_15DefaultEpilogueISM_NSB_IJNSB_IJllllEEESE_SX_EEES27_NS21_6thread17LinearCombinationISM_Li1EffLNS28_9ScaleType4KindE0ELNS_15FloatRoundStyleE2ESM_EENS_4gemm15EpilogueDefaultEEEEEvvEEEEvNT_6ParamsE,@"STO_CUDA_ENTRY STV_DEFAULT"
_ZN7cutlass13device_kernelINS_4conv6kernel13ConvUniversalINS1_16ConvProblemShapeILNS1_8OperatorE0ELi3EEENS1_10collective14CollectiveConvINS1_46MainloopSm90TmaGmmaWarpSpecializedImplicitGemmILS5_0ELi11ELi3EN4cute5tupleIJNSA_1CILi2EEENSC_ILi1EEESE_EEENS1_36KernelImplicitTmaWarpSpecializedSm90ELi1EEENSB_IJNSC_ILi256EEENSC_ILi64EEENSB_IJSJ_EEEEEENS_12float_e4m3_tESM_NSA_8TiledMMAINSA_8MMA_AtomIJNSA_4SM904GMMA30MMA_64x64x32_F32E4M3E4M3_SS_TNILNSQ_7ScaleInE1ELSS_1EEEEEENSA_6LayoutINSB_IJSE_SE_SE_EEENSB_IJNSC_ILi0EEESX_SX_EEEEENSB_IJNSA_10UnderscoreES10_S10_EEEEENS7_6detail26Sm90ImplicitGemmTileTraitsINSA_20SM90_TMA_LOAD_IM2COLENSA_14ComposedLayoutINSA_7SwizzleILi2ELi4ELi3EEENSA_18smem_ptr_flag_bitsILi8EEENSV_INSB_IJNSB_IJNSC_ILi8EEENSC_ILi32EEEEEENSB_IJSJ_SE_EEENSB_IJSE_NSC_ILi11EEEEEEEEENSB_IJNSB_IJSJ_NSC_ILi512EEEEEENSB_IJSE_SX_EEENSB_IJSX_NSC_ILi16384EEEEEEEEEEEEEvEENS14_INSA_23SM90_TMA_LOAD_MULTICASTENS16_IS18_S1A_NSV_INSB_IJNSB_IJS1B_S1B_EEES1E_S1G_EEENSB_IJS1J_S1K_NSB_IJSX_NSC_ILi4096EEEEEEEEEEEEEvEEEENS_8epilogue10collective6detail29Sm90TmaWarpSpecializedAdapterINS22_15DefaultEpilogueISM_NSB_IJNSB_IJllllEEESE_SX_EEES27_NS21_6thread17LinearCombinationISM_Li1EffLNS28_9ScaleType4KindE0ELNS_15FloatRoundStyleE2ESM_EENS_4gemm15EpilogueDefaultEEEEEvvEEEEvNT_6ParamsE:
[----:B------:R-:W-:Y:S01]  /*0000*/  LDC R1, c[0x0][0x28] ;  /* 0x00000a00ff017b82 */ /* 0x000fe20000000800 */
[----:B------:R-:W0:Y:S01]  /*0010*/  S2R R10, SR_TID.X ;  /* 0x00000000000a7919 */ /* 0x000e220000002100 */
[----:B------:R-:W-:Y:S01]  /*0020*/  ELECT P0, URZ, PT ;  /* 0x00000000003f782f */ /* 0x000fe20003800000 */
[----:B------:R-:W-:Y:S01]  /*0030*/  BSSY B0, `(.L_x_0) ;  /* 0x0000010000007945 */ /* 0x000fe20003800000 */
[----:B------:R-:W1:Y:S01]  /*0040*/  S2R R11, SR_CTAID.X ;  /* 0x00000000000b7919 */ /* 0x000e620000002500 */
[--C-:B0-----:R-:W-:Y:S02]  /*0050*/  SHF.R.U32.HI R0, RZ, 0x5, R10.reuse ;  /* 0x00000005ff007819 */ /* 0x101fe4000001160a */
[----:B------:R-:W-:-:S03]  /*0060*/  SHF.R.U32.HI R3, RZ, 0x7, R10 ;  /* 0x00000007ff037819 */ /* 0x000fc6000001160a */
[----:B------:R-:W0:Y:S04]  /*0070*/  SHFL.IDX PT, R2, R0, RZ, 0x1f ;  /* 0x00001fff00027589 */ /* 0x000e2800000e0000 */
[----:B------:R2:W3:Y:S01]  /*0080*/  SHFL.IDX PT, R7, R3, RZ, 0x1f ;  /* 0x00001fff03077589 */ /* 0x0004e200000e0000 */
[----:B0-----:R-:W-:-:S13]  /*0090*/  ISETP.NE.OR P0, PT, R2, RZ, !P0 ;  /* 0x000000ff0200720c */ /* 0x001fda0004705670 */
[----:B-123--:R-:W-:Y:S05]  /*00a0*/  @P0 BRA `(.L_x_1) ;  /* 0x0000000000200947 */ /* 0x00efea0003800000 */
[----:B------:R-:W-:Y:S02]  /*00b0*/  ULDC.64 UR4, c[0x0][0x198] ;  /* 0x0000660000047ab9 */ /* 0x000fe40000000a00 */
[----:B------:R-:W-:Y:S02]  /*00c0*/  UIADD3 UR6, UP0, UR4, 0xf0, URZ ;  /* 0x000000f004067890 */ /* 0x000fe4000ff1e03f */
[----:B------:R-:W-:Y:S02]  /*00d0*/  UIADD3 UR4, UP1, UR4, 0x270, URZ ;  /* 0x0000027004047890 */ /* 0x000fe4000ff3e03f */
[----:B------:R-:W-:Y:S02]  /*00e0*/  UIADD3.X UR7, URZ, UR5, URZ, UP0, !UPT ;  /* 0x000000053f077290 */ /* 0x000fe400087fe43f */
[----:B------:R-:W-:-:S07]  /*00f0*/  UIADD3.X UR5, URZ, UR5, URZ, UP1, !UPT ;  /* 0x000000053f057290 */ /* 0x000fce0008ffe43f */
[----:B------:R0:W-:Y:S02]  /*0100*/  UTMACCTL.PF [UR6] ;  /* 0x00000000060079b9 */ /* 0x0001e40008040000 */
[----:B------:R0:W-:Y:S02]  /*0110*/  UTMACCTL.PF [UR4] ;  /* 0x00000000040079b9 */ /* 0x0001e40008040000 */
[----:B0-----:R-:W-:Y:S01]  /*0120*/  NOP ;  /* 0x0000000000007918 */ /* 0x001fe20000000000 */
.L_x_1:
[----:B------:R-:W-:Y:S05]  /*0130*/  BSYNC B0 ;  /* 0x0000000000007941 */ /* 0x000fea0003800000 */
.L_x_0:
[----:B------:R-:W0:Y:S01]  /*0140*/  SHFL.IDX PT, R0, R0, RZ, 0x1f ;  /* 0x00001fff00007589 */ /* 0x000e2200000e0000 */
[----:B------:R-:W-:Y:S02]  /*0150*/  SHF.R.S32.HI R3, RZ, 0x1f, R10 ;  /* 0x0000001fff037819 */ /* 0x000fe4000001140a */
[----:B------:R-:W-:Y:S01]  /*0160*/  I2FP.F32.U32 R6, R11 ;  /* 0x0000000b00067245 */ /* 0x000fe20000201000 */
[----:B------:R-:W1:Y:S01]  /*0170*/  S2R R13, SR_CTAID.Y ;  /* 0x00000000000d7919 */ /* 0x000e620000002600 */
[----:B------:R-:W-:-:S04]  /*0180*/  LEA.HI R3, R3, R10, RZ, 0x7 ;  /* 0x0000000a03037211 */ /* 0x000fc800078f38ff */
[----:B------:R-:W-:-:S05]  /*0190*/  LOP3.LUT R3, R3, 0xffffff80, RZ, 0xc0, !PT ;  /* 0xffffff8003037812 */ /* 0x000fca00078ec0ff */
[----:B------:R-:W-:-:S05]  /*01a0*/  IMAD.IADD R12, R10, 0x1, -R3 ;  /* 0x000000010a0c7824 */ /* 0x000fca00078e0a03 */
[----:B------:R-:W-:-:S04]  /*01b0*/  SHF.R.S32.HI R3, RZ, 0x1f, R12 ;  /* 0x0000001fff037819 */ /* 0x000fc8000001140c */
[----:B------:R-:W-:Y:S02]  /*01c0*/  LEA.HI R3, R3, R12, RZ, 0x3 ;  /* 0x0000000c03037211 */ /* 0x000fe400078f18ff */
[----:B0-----:R-:W-:Y:S02]  /*01d0*/  ISETP.NE.AND P0, PT, R0, RZ, PT ;  /* 0x000000ff0000720c */ /* 0x001fe40003f05270 */
[--C-:B------:R-:W-:Y:S02]  /*01e0*/  SHF.R.S32.HI R4, RZ, 0x3, R3.reuse ;  /* 0x00000003ff047819 */ /* 0x100fe40000011403 */
[----:B------:R-:W-:Y:S02]  /*01f0*/  SHF.R.S32.HI R3, RZ, 0x1f, R3 ;  /* 0x0000001fff037819 */ /* 0x000fe40000011403 */
[----:B------:R-:W-:-:S07]  /*0200*/  SHF.R.S32.HI R5, RZ, 0x1f, R0 ;  /* 0x0000001fff057819 */ /* 0x000fce0000011400 */
[----:B-1----:R-:W-:Y:S05]  /*0210*/  @P0 BRA `(.L_x_2) ;  /* 0x00000000009c0947 */ /* 0x002fea0003800000 */
[----:B------:R-:W-:Y:S01]  /*0220*/  ELECT P0, URZ, PT ;  /* 0x00000000003f782f */ /* 0x000fe20003800000 */
[----:B------:R-:W-:-:S12]  /*0230*/  BSSY B0, `(.L_x_2) ;  /* 0x0000025000007945 */ /* 0x000fd80003800000 */
[----:B------:R-:W-:Y:S05]  /*0240*/  @!P0 BRA `(.L_x_3) ;  /* 0x00000000008c8947 */ /* 0x000fea0003800000 */
[----:B------:R-:W0:Y:S01]  /*0250*/  S2UR UR8, SR_CgaCtaId ;  /* 0x00000000000879c3 */ /* 0x000e220000008800 */
[----:B------:R-:W-:Y:S01]  /*0260*/  UMOV UR4, 0x400 ;  /* 0x0000040000047882 */ /* 0x000fe20000000000 */
[----:B------:R-:W-:Y:S01]  /*0270*/  UMOV UR5, 0x1 ;  /* 0x0000000100057882 */ /* 0x000fe20000000000 */
[----:B------:R-:W-:Y:S02]  /*0280*/  UMOV UR6, 0x2 ;  /* 0x0000000200067882 */ /* 0x000fe40000000000 */
[----:B------:R-:W-:-:S04]  /*0290*/  UIADD3 UR6, -UR6, 0x100000, URZ ;  /* 0x0010000006067890 */ /* 0x000fc8000fffe13f */
[----:B------:R-:W-:Y:S02]  /*02a0*/  USHF.L.U32 UR7, UR6, 0xb, URZ ;  /* 0x0000000b06077899 */ /* 0x000fe4000800063f */
[----:B------:R-:W-:Y:S02]  /*02b0*/  USHF.L.U32 UR6, UR6, 0x1, URZ ;  /* 0x0000000106067899 */ /* 0x000fe4000800063f */
[----:B0-----:R-:W-:Y:S02]  /*02c0*/  ULEA UR8, UR8, UR4, 0x18 ;  /* 0x0000000408087291 */ /* 0x001fe4000f8ec03f */
[----:B------:R-:W-:-:S04]  /*02d0*/  UIADD3 UR4, -UR5, 0x100000, URZ ;  /* 0x0010000005047890 */ /* 0x000fc8000fffe13f */
[----:B------:R-:W-:Y:S02]  /*02e0*/  USHF.L.U32 UR5, UR4, 0xb, URZ ;  /* 0x0000000b04057899 */ /* 0x000fe4000800063f */
[----:B------:R-:W-:Y:S01]  /*02f0*/  USHF.L.U32 UR4, UR4, 0x1, URZ ;  /* 0x0000000104047899 */ /* 0x000fe2000800063f */
[----:B------:R-:W0:Y:S11]  /*0300*/  FENCE.VIEW.ASYNC.S ;  /* 0x00000000000073c6 */ /* 0x000e360000000000 */
[----:B0-----:R0:W1:Y:S01]  /*0310*/  SYNCS.EXCH.64 URZ, [UR8+0x37000], UR4 ;  /* 0x03700004083f75b2 */ /* 0x0010620008000100 */
[----:B------:R0:W2:Y:S01]  /*0320*/  SYNCS.EXCH.64 URZ, [UR8+0x37058], UR6 ;  /* 0x03705806083f75b2 */ /* 0x0000a20008000100 */
[----:B------:R0:W3:Y:S01]  /*0330*/  SYNCS.EXCH.64 URZ, [UR8+0x37008], UR4 ;  /* 0x03700804083f75b2 */ /* 0x0000e20008000100 */
[----:B------:R0:W4:Y:S01]  /*0340*/  SYNCS.EXCH.64 URZ, [UR8+0x37060], UR6 ;  /* 0x03706006083f75b2 */ /* 0x0001220008000100 */
[----:B------:R0:W0:Y:S01]  /*0350*/  SYNCS.EXCH.64 URZ, [UR8+0x37010], UR4 ;  /* 0x03701004083f75b2 */ /* 0x0000220008000100 */
        /* <DEDUP_REMOVED lines=17> */
[----:B------:R-:W-:Y:S01]  /*0470*/  NOP ;  /* 0x0000000000007918 */ /* 0x000fe20000000000 */
.L_x_3:
[----:B0-----:R-:W-:Y:S05]  /*0480*/  BSYNC B0 ;  /* 0x0000000000007941 */ /* 0x001fea0003800000 */
.L_x_2:
[----:B------:R-:W-:Y:S01]  /*0490*/  ULDC UR4, c[0x0][0x150] ;  /* 0x0000540000047ab9 */ /* 0x000fe20000000800 */
[----:B------:R-:W-:Y:S01]  /*04a0*/  LEA.HI R3, R3, R4, RZ, 0x2 ;  /* 0x0000000403037211 */ /* 0x000fe200078f10ff */
[----:B------:R-:W-:Y:S01]  /*04b0*/  FMUL R6, R6, UR4 ;  /* 0x0000000406067c20 */ /* 0x000fe20008400000 */
[----:B------:R-:W-:Y:S01]  /*04c0*/  LEA.HI R5, R5, R0, RZ, 0x2 ;  /* 0x0000000005057211 */ /* 0x000fe200078f10ff */
[----:B------:R-:W-:Y:S01]  /*04d0*/  ULDC UR4, c[0x0][0x154] ;  /* 0x0000550000047ab9 */ /* 0x000fe20000000800 */
[----:B------:R-:W-:Y:S01]  /*04e0*/  LOP3.LUT R3, R3, 0xfffffffc, RZ, 0xc0, !PT ;  /* 0xfffffffc03037812 */ /* 0x000fe200078ec0ff */
[----:B------:R-:W0:Y:S01]  /*04f0*/  LDC R14, c[0x0][0x140] ;  /* 0x00005000ff0e7b82 */ /* 0x000e220000000800 */
[----:B------:R-:W-:Y:S01]  /*0500*/  LOP3.LUT R5, R5, 0x3ffffffc, RZ, 0xc0, !PT ;  /* 0x3ffffffc05057812 */ /* 0x000fe200078ec0ff */
[----:B------:R-:W5:Y:S01]  /*0510*/  F2I.U32.TRUNC.NTZ R6, R6 ;  /* 0x0000000600067305 */ /* 0x000f62000020f000 */
[----:B------:R-:W-:Y:S01]  /*0520*/  LOP3.LUT P0, RZ, R12, 0x7, RZ, 0xc0, !PT ;  /* 0x000000070cff7812 */ /* 0x000fe2000780c0ff */
[----:B------:R-:W-:Y:S01]  /*0530*/  IMAD.IADD R3, R4, 0x1, -R3 ;  /* 0x0000000104037824 */ /* 0x000fe200078e0a03 */
[----:B------:R-:W-:Y:S01]  /*0540*/  I2FP.F32.U32 R4, R13 ;  /* 0x0000000d00047245 */ /* 0x000fe20000201000 */
[----:B------:R-:W-:Y:S01]  /*0550*/  IMAD.IADD R0, R0, 0x1, -R5 ;  /* 0x0000000100007824 */ /* 0x000fe200078e0a05 */
[----:B------:R-:W-:Y:S01]  /*0560*/  ISETP.NE.AND P3, PT, R7, 0x1, PT ;  /* 0x000000010700780c */ /* 0x000fe20003f65270 */
[----:B------:R-:W-:Y:S01]  /*0570*/  NOP ;  /* 0x0000000000007918 */ /* 0x000fe20000000000 */
[----:B------:R-:W-:Y:S01]  /*0580*/  NOP ;  /* 0x0000000000007918 */ /* 0x000fe20000000000 */
[----:B------:R-:W-:-:S02]  /*0590*/  IMAD R0, R0, 0x4, R3 ;  /* 0x0000000400007824 */ /* 0x000fc400078e0203 */
[----:B------:R-:W-:Y:S01]  /*05a0*/  FMUL R8, R4, UR4 ;  /* 0x0000000404087c20 */ /* 0x000fe20008400000 */
[----:B------:R-:W-:Y:S01]  /*05b0*/  ULDC UR4, c[0x0][0x144] ;  /* 0x0000510000047ab9 */ /* 0x000fe20000000800 */
[C---:B------:R-:W-:Y:S01]  /*05c0*/  IMAD.SHL.U32 R5, R0.reuse, 0x4, RZ ;  /* 0x0000000400057824 */ /* 0x040fe200078e00ff */
[----:B------:R-:W-:Y:S01]  /*05d0*/  LEA.HI R3, R0, R0, RZ, 0x1 ;  /* 0x0000000000037211 */ /* 0x000fe200078f08ff */
[----:B-----5:R-:W-:Y:S02]  /*05e0*/  IMAD.MOV R4, RZ, RZ, -R6 ;  /* 0x000000ffff047224 */ /* 0x020fe400078e0a06 */
[----:B------:R-:W5:Y:S01]  /*05f0*/  F2I.U32.TRUNC.NTZ R8, R8 ;  /* 0x0000000800087305 */ /* 0x000f62000020f000 */
[----:B------:R-:W-:Y:S01]  /*0600*/  LOP3.LUT R3, R3, 0xfffffffe, RZ, 0xc0, !PT ;  /* 0xfffffffe03037812 */ /* 0x000fe200078ec0ff */
[----:B------:R-:W-:Y:S01]  /*0610*/  IMAD R4, R4, UR4, R11 ;  /* 0x0000000404047c24 */ /* 0x000fe2000f8e020b */
[----:B------:R-:W-:Y:S01]  /*0620*/  LOP3.LUT R9, R0, 0xc, R5, 0x78, !PT ;  /* 0x0000000c00097812 */ /* 0x000fe200078e7805 */
[----:B------:R-:W-:-:S02]  /*0630*/  ULDC UR4, c[0x0][0x148] ;  /* 0x0000520000047ab9 */ /* 0x000fc40000000800 */
[----:B------:R-:W-:Y:S01]  /*0640*/  IMAD.IADD R3, R0, 0x1, -R3 ;  /* 0x0000000100037824 */ /* 0x000fe200078e0a03 */
[----:B0-----:R-:W-:Y:S02]  /*0650*/  ISETP.EQ.U32.AND P1, PT, R14, 0x1, PT ;  /* 0x000000010e00780c */ /* 0x001fe40003f22070 */
[----:B------:R-:W-:Y:S02]  /*0660*/  ISETP.LT.U32.AND P0, PT, R9, 0x2, !P0 ;  /* 0x000000020900780c */ /* 0x000fe40004701070 */
[----:B------:R-:W-:Y:S02]  /*0670*/  ISETP.NE.AND P4, PT, R3, R4, PT ;  /* 0x000000040300720c */ /* 0x000fe40003f85270 */
[----:B------:R-:W-:Y:S01]  /*0680*/  SHF.R.S32.HI R3, RZ, 0x1f, R2 ;  /* 0x0000001fff037819 */ /* 0x000fe20000011402 */
[----:B-----5:R-:W-:-:S03]  /*0690*/  IMAD.MOV R4, RZ, RZ, -R8 ;  /* 0x000000ffff047224 */ /* 0x020fc600078e0a08 */
[----:B------:R-:W-:Y:S01]  /*06a0*/  LEA.HI R3, R3, R2, RZ, 0x2 ;  /* 0x0000000203037211 */ /* 0x000fe200078f10ff */
[----:B------:R-:W-:-:S03]  /*06b0*/  IMAD R5, R4, UR4, R13 ;  /* 0x0000000404057c24 */ /* 0x000fc6000f8e020d */
[----:B------:R-:W-:-:S03]  /*06c0*/  LOP3.LUT R3, R3, 0xfffffffc, RZ, 0xc0, !PT ;  /* 0xfffffffc03037812 */ /* 0x000fc600078ec0ff */
[----:B------:R-:W-:Y:S02]  /*06d0*/  @P4 LEA.HI R0, R9, R9, RZ, 0x1 ;  /* 0x0000000909004211 */ /* 0x000fe400078f08ff */
[----:B------:R-:W-:Y:S01]  /*06e0*/  IMAD.IADD R6, R2, 0x1, -R3 ;  /* 0x0000000102067824 */ /* 0x000fe200078e0a03 */
[----:B------:R-:W-:Y:S01]  /*06f0*/  SEL R3, RZ, 0x1, !P0 ;  /* 0x00000001ff037807 */ /* 0x000fe20004000000 */
[----:B------:R-:W-:Y:S01]  /*0700*/  IMAD.MOV.U32 R2, RZ, RZ, 0x1 ;  /* 0x00000001ff027424 */ /* 0x000fe200078e00ff */
[----:B------:R-:W-:Y:S02]  /*0710*/  @P4 SHF.R.S32.HI R0, RZ, 0x1, R0 ;  /* 0x00000001ff004819 */ /* 0x000fe40000011400 */
[----:B------:R-:W-:Y:S02]  /*0720*/  LOP3.LUT P2, RZ, R7, R6, RZ, 0xfc, !PT ;  /* 0x0000000607ff7212 */ /* 0x000fe4000784fcff */
[----:B------:R-:W-:Y:S02]  /*0730*/  @P4 ISETP.NE.AND P5, PT, R0, R5, PT ;  /* 0x000000050000420c */ /* 0x000fe40003fa5270 */
[----:B------:R-:W-:-:S02]  /*0740*/  SEL R0, RZ, 0x1, P2 ;  /* 0x00000001ff007807 */ /* 0x000fc40001000000 */
[----:B------:R-:W-:Y:S02]  /*0750*/  @P4 SEL R2, RZ, 0x1, P5 ;  /* 0x00000001ff024807 */ /* 0x000fe40002800000 */
[----:B------:R-:W-:Y:S02]  /*0760*/  SEL R8, R0, 0x2, P3 ;  /* 0x0000000200087807 */ /* 0x000fe40001800000 */
[----:B------:R-:W-:Y:S01]  /*0770*/  LOP3.LUT R14, R2, R3, RZ, 0xc0, !PT ;  /* 0x00000003020e7212 */ /* 0x000fe200078ec0ff */
[----:B------:R-:W-:Y:S06]  /*0780*/  @!P1 BRA `(.L_x_4) ;  /* 0x0000000000089947 */ /* 0x000fec0003800000 */
[----:B-1234-:R-:W-:Y:S01]  /*0790*/  UCGABAR_ARV ;  /* 0x00000000000079c7 */ /* 0x01efe20008000000 */
[----:B------:R-:W-:Y:S05]  /*07a0*/  BRA `(.L_x_5) ;  /* 0x0000000000047947 */ /* 0x000fea0003800000 */
.L_x_4:
[----:B-1234-:R-:W-:Y:S01]  /*07b0*/  NOP ;  /* 0x0000000000007918 */ /* 0x01efe20000000000 */
.L_x_5:
[----:B------:R-:W-:Y:S01]  /*07c0*/  ULDC.64 UR4, c[0x0][0x618] ;  /* 0x0001860000047ab9 */ /* 0x000fe20000000a00 */
[----:B------:R-:W-:Y:S01]  /*07d0*/  ULDC.64 UR12, c[0x0][0x208] ;  /* 0x00008200000c7ab9 */ /* 0x000fe20000000a00 */
[----:B------:R-:W-:-:S04]  /*07e0*/  ISETP.NE.U32.AND P0, PT, RZ, UR4, PT ;  /* 0x00000004ff007c0c */ /* 0x000fc8000bf05070 */
[----:B------:R-:W-:-:S13]  /*07f0*/  ISETP.NE.AND.EX P0, PT, RZ, UR5, PT, P0 ;  /* 0x00000005ff007c0c */ /* 0x000fda000bf05300 */
[----:B------:R-:W-:Y:S05]  /*0800*/  @!P0 BRA `(.L_x_6) ;  /* 0x00000000001c8947 */ /* 0x000fea0003800000 */
[----:B------:R-:W0:Y:S02]  /*0810*/  LDC.64 R2, c[0x0][0x618] ;  /* 0x00018600ff027b82 */ /* 0x000e240000000a00 */
[----:B0-----:R-:W2:Y:S02]  /*0820*/  LDG.E.64 R2, desc[UR12][R2.64] ;  /* 0x0000000c02027981 */ /* 0x001ea4000c1e1b00 */
[----:B--2---:R-:W-:-:S04]  /*0830*/  ISETP.NE.U32.AND P0, PT, R2, RZ, PT ;  /* 0x000000ff0200720c */ /* 0x004fc80003f05070 */
[----:B------:R-:W-:-:S13]  /*0840*/  ISETP.NE.AND.EX P0, PT, R3, RZ, PT, P0 ;  /* 0x000000ff0300720c */ /* 0x000fda0003f05300 */
[----:B------:R-:W-:Y:S05]  /*0850*/  @!P0 BRA `(.L_x_6) ;  /* 0x0000000000088947 */ /* 0x000fea0003800000 */
[----:B------:R0:W5:Y:S01]  /*0860*/  LD.E R2, desc[UR12][R2.64] ;  /* 0x0000000c02027980 */ /* 0x000162000c101900 */
[----:B------:R-:W-:Y:S05]  /*0870*/  BRA `(.L_x_7) ;  /* 0x0000000000207947 */ /* 0x000fea0003800000 */
.L_x_6:
[----:B------:R-:W-:Y:S02]  /*0880*/  ULDC.64 UR4, c[0x0][0x608] ;  /* 0x0001820000047ab9 */ /* 0x000fe40000000a00 */
[----:B------:R-:W-:-:S04]  /*0890*/  ISETP.NE.U32.AND P0, PT, RZ, UR4, PT ;  /* 0x00000004ff007c0c */ /* 0x000fc8000bf05070 */
[----:B------:R-:W-:-:S13]  /*08a0*/  ISETP.NE.AND.EX P0, PT, RZ, UR5, PT, P0 ;  /* 0x00000005ff007c0c */ /* 0x000fda000bf05300 */
[----:B------:R-:W-:Y:S05]  /*08b0*/  @!P0 BRA `(.L_x_8) ;  /* 0x00000000000c8947 */ /* 0x000fea0003800000 */
[----:B------:R-:W0:Y:S02]  /*08c0*/  LDC.64 R2, c[0x0][0x608] ;  /* 0x00018200ff027b82 */ /* 0x000e240000000a00 */
[----:B0-----:R1:W5:Y:S01]  /*08d0*/  LDG.E R2, desc[UR12][R2.64] ;  /* 0x0000000c02027981 */ /* 0x001362000c1e1900 */
[----:B------:R-:W-:Y:S05]  /*08e0*/  BRA `(.L_x_7) ;  /* 0x0000000000047947 */ /* 0x000fea0003800000 */
.L_x_8:
[----:B------:R-:W2:Y:S02]  /*08f0*/  LDC R2, c[0x0][0x600] ;  /* 0x00018000ff027b82 */ /* 0x000ea40000000800 */
.L_x_7:
[----:B------:R-:W-:Y:S02]  /*0900*/  ULDC.64 UR4, c[0x0][0x620] ;  /* 0x0001880000047ab9 */ /* 0x000fe40000000a00 */
[----:B------:R-:W-:-:S04]  /*0910*/  ISETP.NE.U32.AND P0, PT, RZ, UR4, PT ;  /* 0x00000004ff007c0c */ /* 0x000fc8000bf05070 */
[----:B------:R-:W-:-:S13]  /*0920*/  ISETP.NE.AND.EX P0, PT, RZ, UR5, PT, P0 ;  /* 0x00000005ff007c0c */ /* 0x000fda000bf05300 */
[----:B------:R-:W-:Y:S05]  /*0930*/  @!P0 BRA `(.L_x_9) ;  /* 0x00000000001c8947 */ /* 0x000fea0003800000 */
[----:B------:R-:W3:Y:S02]  /*0940*/  LDC.64 R4, c[0x0][0x620] ;  /* 0x00018800ff047b82 */ /* 0x000ee40000000a00 */
[----:B---3--:R-:W3:Y:S02]  /*0950*/  LDG.E.64 R4, desc[UR12][R4.64] ;  /* 0x0000000c04047981 */ /* 0x008ee4000c1e1b00 */
[----:B---3--:R-:W-:-:S04]  /*0960*/  ISETP.NE.U32.AND P0, PT, R4, RZ, PT ;  /* 0x000000ff0400720c */ /* 0x008fc80003f05070 */
[----:B------:R-:W-:-:S13]  /*0970*/  ISETP.NE.AND.EX P0, PT, R5, RZ, PT, P0 ;  /* 0x000000ff0500720c */ /* 0x000fda0003f05300 */
[----:B------:R-:W-:Y:S05]  /*0980*/  @!P0 BRA `(.L_x_9) ;  /* 0x0000000000088947 */ /* 0x000fea0003800000 */
[----:B------:R3:W5:Y:S01]  /*0990*/  LD.E R0, desc[UR12][R4.64] ;  /* 0x0000000c04007980 */ /* 0x000762000c101900 */
[----:B------:R-:W-:Y:S05]  /*09a0*/  BRA `(.L_x_10) ;  /* 0x0000000000207947 */ /* 0x000fea0003800000 */
.L_x_9:
[----:B------:R-:W-:Y:S02]  /*09b0*/  ULDC.64 UR4, c[0x0][0x610] ;  /* 0x0001840000047ab9 */ /* 0x000fe40000000a00 */
[----:B------:R-:W-:-:S04]  /*09c0*/  ISETP.NE.U32.AND P0, PT, RZ, UR4, PT ;  /* 0x00000004ff007c0c */ /* 0x000fc8000bf05070 */
[----:B------:R-:W-:-:S13]  /*09d0*/  ISETP.NE.AND.EX P0, PT, RZ, UR5, PT, P0 ;  /* 0x00000005ff007c0c */ /* 0x000fda000bf05300 */
[----:B------:R-:W-:Y:S05]  /*09e0*/  @!P0 BRA `(.L_x_11) ;  /* 0x00000000000c8947 */ /* 0x000fea0003800000 */
[----:B------:R-:W3:Y:S02]  /*09f0*/  LDC.64 R4, c[0x0][0x610] ;  /* 0x00018400ff047b82 */ /* 0x000ee40000000a00 */
[----:B---3--:R4:W5:Y:S01]  /*0a00*/  LDG.E R0, desc[UR12][R4.64] ;  /* 0x0000000c04007981 */ /* 0x008962000c1e1900 */
[----:B------:R-:W-:Y:S05]  /*0a10*/  BRA `(.L_x_10) ;  /* 0x0000000000047947 */ /* 0x000fea0003800000 */
.L_x_11:
[----:B------:R-:W3:Y:S02]  /*0a20*/  LDC R0, c[0x0][0x604] ;  /* 0x00018100ff007b82 */ /* 0x000ee40000000800 */
.L_x_10:
[----:B01----:R-:W0:Y:S01]  /*0a30*/  LDC R3, c[0x0][0x3e8] ;  /* 0x0000fa00ff037b82 */ /* 0x003e220000000800 */
[----:B------:R-:W-:Y:S01]  /*0a40*/  ULDC UR4, c[0x0][0x3dc] ;  /* 0x0000f70000047ab9 */ /* 0x000fe20000000800 */
[----:B------:R-:W-:Y:S01]  /*0a50*/  ULDC.64 UR6, c[0x0][0x3e0] ;  /* 0x0000f80000067ab9 */ /* 0x000fe20000000a00 */
[----:B------:R-:W-:Y:S02]  /*0a60*/  UIADD3 UR4, UR4, 0x3f, URZ ;  /* 0x0000003f04047890 */ /* 0x000fe4000fffe03f */
[----:B------:R-:W-:Y:S02]  /*0a70*/  UIMAD UR6, UR7, UR6, URZ ;  /* 0x00000006070672a4 */ /* 0x000fe4000f8e023f */
[----:B------:R-:W-:-:S04]  /*0a80*/  USHF.R.S32.HI UR5, URZ, 0x1f, UR4 ;  /* 0x0000001f3f057899 */ /* 0x000fc80008011404 */
[----:B------:R-:W-:-:S04]  /*0a90*/  ULEA.HI UR5, UR5, UR4, URZ, 0x6 ;  /* 0x0000000405057291 */ /* 0x000fc8000f8f303f */
[----:B------:R-:W-:Y:S01]  /*0aa0*/  USHF.R.S32.HI UR15, URZ, 0x6, UR5 ;  /* 0x000000063f0f7899 */ /* 0x000fe20008011405 */
[----:B0-----:R-:W-:-:S05]  /*0ab0*/  IMAD R3, R3, UR6, RZ ;  /* 0x0000000603037c24 */ /* 0x001fca000f8e02ff */
[----:B---34-:R-:W-:Y:S01]  /*0ac0*/  IMAD R4, R3, UR15, RZ ;  /* 0x0000000f03047c24 */ /* 0x018fe2000f8e02ff */
[----:B------:R-:W-:Y:S06]  /*0ad0*/  @!P1 BRA `(.L_x_12) ;  /* 0x00000000000c9947 */ /* 0x000fec0003800000 */
[----:B------:R-:W-:Y:S01]  /*0ae0*/  UCGABAR_WAIT ;  /* 0x0000000000007dc7 */ /* 0x000fe20008000000 */
[----:B------:R-:W-:Y:S01]  /*0af0*/  CCTL.IVALL ;  /* 0x00000000ff00798f */ /* 0x000fe20002000000 */
[----:B------:R-:W-:Y:S05]  /*0b00*/  BRA `(.L_x_13) ;  /* 0x0000000000047947 */ /* 0x000fea0003800000 */
.L_x_12:
[----:B------:R-:W-:Y:S06]  /*0b10*/  BAR.SYNC.DEFER_BLOCKING 0x0 ;  /* 0x0000000000007b1d */ /* 0x000fec0000010000 */
.L_x_13:
[----:B------:R-:W-:-:S13]  /*0b20*/  ISETP.NE.AND P0, PT, R7, RZ, PT ;  /* 0x000000ff0700720c */ /* 0x000fda0003f05270 */
[----:B------:R-:W-:Y:S05]  /*0b30*/  @!P0 BRA `(.L_x_14) ;  /* 0x000000e000fc8947 */ /* 0x000fea0003800000 */
[----:B------:R-:W-:-:S13]  /*0b40*/  ISETP.NE.AND P0, PT, R7, 0x1, PT ;  /* 0x000000010700780c */ /* 0x000fda0003f05270 */
[----:B------:R-:W-:Y:S05]  /*0b50*/  @P0 EXIT ;  /* 0x000000000000094d */ /* 0x000fea0003800000 */
[----:B------:R-:W-:Y:S01]  /*0b60*/  ISETP.GE.AND P0, PT, R4, 0x1, PT ;  /* 0x000000010400780c */ /* 0x000fe20003f06270 */
[----:B------:R-:W-:Y:S01]  /*0b70*/  UMOV UR4, URZ ;  /* 0x0000003f00047c82 */ /* 0x000fe20008000000 */
[----:B------:R-:W-:Y:S02]  /*0b80*/  CS2R R54, SRZ ;  /* 0x0000000000367805 */ /* 0x000fe4000001ff00 */
[----:B------:R-:W-:Y:S02]  /*0b90*/  CS2R R120, SRZ ;  /* 0x0000000000787805 */ /* 0x000fe4000001ff00 */
[----:B------:R-:W-:Y:S02]  /*0ba0*/  CS2R R122, SRZ ;  /* 0x00000000007a7805 */ /* 0x000fe4000001ff00 */
[----:B------:R-:W-:Y:S02]  /*0bb0*/  CS2R R124, SRZ ;  /* 0x00000000007c7805 */ /* 0x000fe4000001ff00 */
[----:B------:R-:W-:-:S02]  /*0bc0*/  CS2R R126, SRZ ;  /* 0x00000000007e7805 */ /* 0x000fc4000001ff00 */
[----:B------:R-:W-:Y:S02]  /*0bd0*/  CS2R R128, SRZ ;  /* 0x0000000000807805 */ /* 0x000fe4000001ff00 */
        /* <DEDUP_REMOVED lines=57> */
[----:B------:R-:W-:Y:S01]  /*0f70*/  CS2R R52, SRZ ;  /* 0x0000000000347805 */ /* 0x000fe2000001ff00 */
[----:B------:R-:W-:Y:S06]  /*0f80*/  @!P0 BRA `(.L_x_15) ;  /* 0x0000000000e08947 */ /* 0x000fec0003800000 */
[----:B------:R-:W-:-:S04]  /*0f90*/  LOP3.LUT R3, R8, 0x1, RZ, 0xfc, !PT ;  /* 0x0000000108037812 */ /* 0x000fc800078efcff */
[----:B------:R-:W-:-:S13]  /*0fa0*/  ISETP.NE.AND P1, PT, R3, 0x3, PT ;  /* 0x000000030300780c */ /* 0x000fda0003f25270 */
[----:B------:R-:W-:Y:S05]  /*0fb0*/  @!P1 BRA `(.L_x_16) ;  /* 0x0000000000049947 */ /* 0x000fea0003800000 */
[----:B------:R-:W-:Y:S01]  /*0fc0*/  BPT.TRAP 0x1 ;  /* 0x000000040000795c */ /* 0x000fe20000300000 */
.L_x_16:
[----:B------:R-:W0:Y:S01]  /*0fd0*/  S2UR UR5, SR_CgaCtaId ;  /* 0x00000000000579c3 */ /* 0x000e220000008800 */
[----:B------:R-:W-:Y:S01]  /*0fe0*/  SHF.L.U32 R3, RZ, 0x1f, RZ ;  /* 0x0000001fff037819 */ /* 0x000fe200000006ff */
[----:B------:R-:W-:Y:S02]  /*0ff0*/  UMOV UR4, 0x400 ;  /* 0x0000040000047882 */ /* 0x000fe40000000000 */
[----:B0-----:R-:W-:-:S12]  /*1000*/  ULEA UR4, UR5, UR4, 0x18 ;  /* 0x0000000405047291 */ /* 0x001fd8000f8ec03f */
.L_x_17:
[----:B0-----:R-:W-:-:S04]  /*1010*/  IMAD.U32 R6, RZ, RZ, UR4 ;  /* 0x00000004ff067e24 */ /* 0x001fc8000f8e00ff */
[----:B------:R0:W1:Y:S03]  /*1020*/  SYNCS.PHASECHK.TRANS64.TRYWAIT P1, [R6+URZ+0x37000], R3 ;  /* 0x03700003060075a7 */ /* 0x000066000802017f */
[----:B-1----:R-:W-:Y:S05]  /*1030*/  @!P1 NANOSLEEP.SYNCS 0x989680 ;  /* 0x009896800000995d */ /* 0x002fea0003900000 */
[----:B------:R-:W1:Y:S02]  /*1040*/  @!P1 SYNCS.PHASECHK.TRANS64 P1, [R6+URZ+0x37000], R3 ;  /* 0x03700003060095a7 */ /* 0x000e64000802007f */
[----:B-1----:R-:W-:Y:S05]  /*1050*/  @!P1 BRA `(.L_x_17) ;  /* 0xfffffffc00ec9947 */ /* 0x002fea000383ffff */
[----:B------:R-:W-:Y:S01]  /*1060*/  UIADD3 UR5, UR4, 0x2c000, URZ ;  /* 0x0002c00004057890 */ /* 0x000fe2000fffe03f */
[----:B------:R-:W-:Y:S01]  /*1070*/  WARPGROUP.ARRIVE ;  /* 0x00000000000079c5 */ /* 0x000fe20000000000 */
[----:B------:R-:W-:Y:S02]  /*1080*/  USHF.R.U32.HI UR4, URZ, 0x4, UR4 ;  /* 0x000000043f047899 */ /* 0x000fe40008011604 */
[----:B------:R-:W-:Y:S02]  /*1090*/  USHF.R.U32.HI UR5, URZ, 0x4, UR5 ;  /* 0x000000043f057899 */ /* 0x000fe40008011605 */
[----:B------:R-:W-:Y:S02]  /*10a0*/  ULOP3.LUT UR4, UR4, 0x3fff, URZ, 0xc0, !UPT ;  /* 0x00003fff04047892 */ /* 0x000fe4000f8ec03f */
[----:B------:R-:W-:Y:S02]  /*10b0*/  ULOP3.LUT UR5, UR5, 0x3fff, URZ, 0xc0, !UPT ;  /* 0x00003fff05057892 */ /* 0x000fe4000f8ec03f */
[----:B------:R-:W-:-:S02]  /*10c0*/  ULOP3.LUT UR11, UR4, 0x10000, URZ, 0xfc, !UPT ;  /* 0x00010000040b7892 */ /* 0x000fc4000f8efc3f */
[----:B------:R-:W-:Y:S02]  /*10d0*/  ULOP3.LUT UR14, UR5, 0x10000, URZ, 0xfc, !UPT ;  /* 0x00010000050e7892 */ /* 0x000fe4000f8efc3f */
[----:B------:R-:W-:Y:S02]  /*10e0*/  UIADD3 UR8, UR11, 0x100, URZ ;  /* 0x000001000b087890 */ /* 0x000fe4000fffe03f */
[----:B------:R-:W-:Y:S02]  /*10f0*/  UIADD3 UR9, UR11, 0x200, URZ ;  /* 0x000002000b097890 */ /* 0x000fe4000fffe03f */
[----:B------:R-:W-:Y:S01]  /*1100*/  UMOV UR4, UR11 ;  /* 0x0000000b00047c82 */ /* 0x000fe20008000000 */
[----:B------:R-:W-:Y:S01]  /*1110*/  UMOV UR5, 0x80000020 ;  /* 0x8000002000057882 */ /* 0x000fe20000000000 */
[----:B------:R-:W-:Y:S01]  /*1120*/  UMOV UR6, UR14 ;  /* 0x0000000e00067c82 */ /* 0x000fe20008000000 */
[----:B------:R-:W-:Y:S01]  /*1130*/  UMOV UR7, 0x80000020 ;  /* 0x8000002000077882 */ /* 0x000fe20000000000 */
[----:B------:R-:W-:Y:S01]  /*1140*/  UIADD3 UR10, UR11, 0x300, URZ ;  /* 0x000003000b0a7890 */ /* 0x000fe2000fffe03f */
[----:B------:R-:W-:Y:S01]  /*1150*/  QGMMA.64x64x32.F32.E4M3.E4M3 R120, gdesc[UR4], RZ, !UPT ;  /* 0x00e00000047879f3 */ /* 0x000fe2000c7008ff */
        /* <DEDUP_REMOVED lines=12> */
[----:B------:R-:W-:-:S02]  /*1220*/  UIADD3 UR4, UR11, 0x2, URZ ;  /* 0x000000020b047890 */ /* 0x000fc4000fffe03f */
[----:B------:R-:W-:Y:S01]  /*1230*/  UIADD3 UR6, UR14, 0x2, URZ ;  /* 0x000000020e067890 */ /* 0x000fe2000fffe03f */
[----:B------:R-:W-:Y:S01]  /*1240*/  UMOV UR5, 0x80000020 ;  /* 0x8000002000057882 */ /* 0x000fe20000000000 */
[----:B------:R-:W-:-:S07]  /*1250*/  UMOV UR7, 0x80000020 ;  /* 0x8000002000077882 */ /* 0x000fce0000000000 */
[----:B------:R-:W-:Y:S01]  /*1260*/  QGMMA.64x64x32.F32.E4M3.E4M3 R120, gdesc[UR4], R120 ;  /* 0x00e00000047879f3 */ /* 0x000fe20008700878 */
[----:B------:R-:W-:Y:S01]  /*1270*/  UMOV UR4, UR8 ;  /* 0x0000000800047c82 */ /* 0x000fe20008000000 */
[----:B------:R-:W-:Y:S02]  /*1280*/  UMOV UR5, 0x80000020 ;  /* 0x8000002000057882 */ /* 0x000fe40000000000 */
[----:B------:R-:W-:Y:S01]  /*1290*/  QGMMA.64x64x32.F32.E4M3.E4M3 R88, gdesc[UR4], R88 ;  /* 0x00e00000045879f3 */ /* 0x000fe20008700858 */
[----:B------:R-:W-:Y:S01]  /*12a0*/  UMOV UR4, UR9 ;  /* 0x0000000900047c82 */ /* 0x000fe20008000000 */
[----:B------:R-:W-:Y:S02]  /*12b0*/  UMOV UR5, 0x80000020 ;  /* 0x8000002000057882 */ /* 0x000fe40000000000 */
[----:B------:R-:W-:Y:S01]  /*12c0*/  QGMMA.64x64x32.F32.E4M3.E4M3 R56, gdesc[UR4], R56 ;  /* 0x00e00000043879f3 */ /* 0x000fe20008700838 */
[----:B------:R-:W-:Y:S01]  /*12d0*/  UMOV UR4, UR10 ;  /* 0x0000000a00047c82 */ /* 0x000fe20008000000 */
[----:B------:R-:W-:-:S02]  /*12e0*/  UMOV UR5, 0x80000020 ;  /* 0x8000002000057882 */ /* 0x000fc40000000000 */
[----:B------:R-:W-:Y:S01]  /*12f0*/  QGMMA.64x64x32.F32.E4M3.E4M3 R24, gdesc[UR4], R24, gsb0 ;  /* 0x00e00000041879f3 */ /* 0x000fe20008000818 */
[----:B------:R-:W-:-:S05]  /*1300*/  UMOV UR4, 0x1 ;  /* 0x0000000100047882 */ /* 0x000fca0000000000 */
.L_x_15:
[----:B0-----:R-:W-:-:S05]  /*1310*/  VIMNMX R3, R4, 0x1, PT ;  /* 0x0000000104037848 */ /* 0x001fca0003fe0100 */
[----:B------:R-:W-:-:S05]  /*1320*/  IMAD.IADD R3, R4, 0x1, -R3 ;  /* 0x0000000104037824 */ /* 0x000fca00078e0a03 */
[----:B------:R-:W-:-:S13]  /*1330*/  ISETP.GE.AND P1, PT, R3, 0x1, PT ;  /* 0x000000010300780c */ /* 0x000fda0003f26270 */
[----:B------:R-:W-:Y:S05]  /*1340*/  @!P1 BRA `(.L_x_18) ;  /* 0x0000000400549947 */ /* 0x000fea0003800000 */
[----:B------:R-:W0:Y:S01]  /*1350*/  S2UR UR6, SR_CgaCtaId ;  /* 0x00000000000679c3 */ /* 0x000e220000008800 */
[----:B------:R-:W-:Y:S01]  /*1360*/  UMOV UR5, 0x400 ;  /* 0x0000040000057882 */ /* 0x000fe20000000000 */
[----:B------:R-:W-:Y:S01]  /*1370*/  LOP3.LUT R11, R8, 0x1, RZ, 0xfc, !PT ;  /* 0x00000001080b7812 */ /* 0x000fe200078efcff */
[----:B------:R-:W-:Y:S01]  /*1380*/  IMAD.MOV.U32 R10, RZ, RZ, RZ ;  /* 0x000000ffff0a7224 */ /* 0x000fe200078e00ff */
[----:B------:R-:W-:Y:S01]  /*1390*/  UISETP.NE.U32.AND UP0, UPT, UR4, URZ, UPT ;  /* 0x0000003f0400728c */ /* 0x000fe2000bf05070 */
[----:B------:R-:W-:Y:S02]  /*13a0*/  IMAD.MOV.U32 R4, RZ, RZ, R3 ;  /* 0x000000ffff047224 */ /* 0x000fe400078e0003 */
[----:B------:R-:W-:Y:S01]  /*13b0*/  IMAD.MOV.U32 R5, RZ, RZ, RZ ;  /* 0x000000ffff057224 */ /* 0x000fe200078e00ff */
[----:B0-----:R-:W-:-:S04]  /*13c0*/  ULEA UR16, UR6, UR5, 0x18 ;  /* 0x0000000506107291 */ /* 0x001fc8000f8ec03f */
[----:B------:R-:W-:Y:S02]  /*13d0*/  UIADD3 UR5, UR16, 0x2c000, URZ ;  /* 0x0002c00010057890 */ /* 0x000fe4000fffe03f */
[----:B------:R-:W-:Y:S02]  /*13e0*/  USHF.R.U32.HI UR6, URZ, 0x4, UR16 ;  /* 0x000000043f067899 */ /* 0x000fe40008011610 */
[----:B------:R-:W-:Y:S02]  /*13f0*/  USHF.R.U32.HI UR5, URZ, 0x4, UR5 ;  /* 0x000000043f057899 */ /* 0x000fe40008011605 */
[----:B------:R-:W-:Y:S02]  /*1400*/  ULOP3.LUT UR6, UR6, 0x3fff, URZ, 0xc0, !UPT ;  /* 0x00003fff06067892 */ /* 0x000fe4000f8ec03f */
[----:B------:R-:W-:Y:S02]  /*1410*/  ULOP3.LUT UR5, UR5, 0x3fff, URZ, 0xc0, !UPT ;  /* 0x00003fff05057892 */ /* 0x000fe4000f8ec03f */
[----:B------:R-:W-:-:S02]  /*1420*/  ULOP3.LUT UR18, UR6, 0x10000, URZ, 0xfc, !UPT ;  /* 0x0001000006127892 */ /* 0x000fc4000f8efc3f */
[----:B------:R-:W-:-:S12]  /*1430*/  ULOP3.LUT UR17, UR5, 0x10000, URZ, 0xfc, !UPT ;  /* 0x0001000005117892 */ /* 0x000fd8000f8efc3f */
.L_x_23:
[----:B------:R-:W-:-:S13]  /*1440*/  ISETP.NE.AND P2, PT, R11, 0x3, PT ;  /* 0x000000030b00780c */ /* 0x000fda0003f45270 */
[----:B------:R-:W-:Y:S05]  /*1450*/  @!P2 BRA `(.L_x_19) ;  /* 0x000000000004a947 */ /* 0x000fea0003800000 */
[----:B------:R-:W-:Y:S01]  /*1460*/  BPT.TRAP 0x1 ;  /* 0x000000040000795c */ /* 0x000fe20000300000 */
.L_x_19:
[----:B------:R-:W-:Y:S01]  /*1470*/  SHF.L.U32 R6, R10, 0x1f, RZ ;  /* 0x0000001f0a067819 */ /* 0x000fe200000006ff */
[----:B------:R-:W-:-:S12]  /*1480*/  ULEA UR5, UR4, UR16, 0x3 ;  /* 0x0000001004057291 */ /* 0x000fd8000f8e183f */
.L_x_20:
[----:B0-----:R-:W-:-:S04]  /*1490*/  IMAD.U32 R7, RZ, RZ, UR5 ;  /* 0x00000005ff077e24 */ /* 0x001fc8000f8e00ff */
[----:B------:R0:W1:Y:S03]  /*14a0*/  SYNCS.PHASECHK.TRANS64.TRYWAIT P1, [R7+URZ+0x37000], R6 ;  /* 0x03700006070075a7 */ /* 0x000066000802017f */
[----:B-1----:R-:W-:Y:S05]  /*14b0*/  @!P1 NANOSLEEP.SYNCS 0x989680 ;  /* 0x009896800000995d */ /* 0x002fea0003900000 */
[----:B------:R-:W1:Y:S02]  /*14c0*/  @!P1 SYNCS.PHASECHK.TRANS64 P1, [R7+URZ+0x37000], R6 ;  /* 0x03700006070095a7 */ /* 0x000e64000802007f */
[----:B-1----:R-:W-:Y:S05]  /*14d0*/  @!P1 BRA `(.L_x_20) ;  /* 0xfffffffc00ec9947 */ /* 0x002fea000383ffff */
[----:B------:R-:W-:Y:S01]  /*14e0*/  ULEA UR5, UR4, UR18, 0xa ;  /* 0x0000001204057291 */ /* 0x000fe2000f8e503f */
[----:B------:R-:W-:Y:S01]  /*14f0*/  WARPGROUP.ARRIVE ;  /* 0x00000000000079c5 */ /* 0x000fe20000000000 */
[----:B------:R-:W-:Y:S02]  /*1500*/  ULEA UR6, UR4, UR17, 0x8 ;  /* 0x0000001104067291 */ /* 0x000fe4000f8e403f */
[----:B------:R-:W-:Y:S02]  /*1510*/  UIADD3 UR7, UR5, 0x100, URZ ;  /* 0x0000010005077890 */ /* 0x000fe4000fffe03f */
[----:B------:R-:W-:Y:S02]  /*1520*/  UIADD3 UR14, UR5, 0x200, URZ ;  /* 0x00000200050e7890 */ /* 0x000fe4000fffe03f */
[----:B------:R-:W-:Y:S01]  /*1530*/  UMOV UR8, UR5 ;  /* 0x0000000500087c82 */ /* 0x000fe20008000000 */
[----:B------:R-:W-:Y:S01]  /*1540*/  UMOV UR9, 0x80000020 ;  /* 0x8000002000097882 */ /* 0x000fe20000000000 */
[----:B------:R-:W-:Y:S01]  /*1550*/  UMOV UR10, UR6 ;  /* 0x00000006000a7c82 */ /* 0x000fe20008000000 */
[----:B------:R-:W-:Y:S01]  /*1560*/  UMOV UR11, 0x80000020 ;  /* 0x80000020000b7882 */ /* 0x000fe20000000000 */
[----:B------:R-:W-:Y:S01]  /*1570*/  UIADD3 UR15, UR5, 0x300, URZ ;  /* 0x00000300050f7890 */ /* 0x000fe2000fffe03f */
[----:B------:R-:W-:Y:S01]  /*1580*/  QGMMA.64x64x32.F32.E4M3.E4M3 R120, gdesc[UR8], R120, UP0 ;  /* 0x00e00000087879f3 */ /* 0x000fe2000bf00878 */
[----:B------:R-:W-:Y:S01]  /*1590*/  UMOV UR8, UR7 ;  /* 0x0000000700087c82 */ /* 0x000fe20008000000 */
[----:B------:R-:W-:Y:S01]  /*15a0*/  UMOV UR9, 0x80000020 ;  /* 0x8000002000097882 */ /* 0x000fe20000000000 */
[----:B------:R-:W-:Y:S01]  /*15b0*/  UIADD3 UR7, UR5, 0x202, URZ ;  /* 0x0000020205077890 */ /* 0x000fe2000fffe03f */
[----:B------:R-:W-:Y:S01]  /*15c0*/  QGMMA.64x64x32.F32.E4M3.E4M3 R88, gdesc[UR8], R88, UP0 ;  /* 0x00e00000085879f3 */ /* 0x000fe2000bf00858 */
[----:B------:R-:W-:Y:S01]  /*15d0*/  UMOV UR8, UR14 ;  /* 0x0000000e00087c82 */ /* 0x000fe20008000000 */
[----:B------:R-:W-:-:S02]  /*15e0*/  UMOV UR9, 0x80000020 ;  /* 0x8000002000097882 */ /* 0x000fc40000000000 */
[----:B------:R-:W-:Y:S01]  /*15f0*/  QGMMA.64x64x32.F32.E4M3.E4M3 R56, gdesc[UR8], R56, UP0 ;  /* 0x00e00000083879f3 */ /* 0x000fe2000bf00838 */
[----:B------:R-:W-:Y:S01]  /*1600*/  UMOV UR8, UR15 ;  /* 0x0000000f00087c82 */ /* 0x000fe20008000000 */
[----:B------:R-:W-:Y:S02]  /*1610*/  UMOV UR9, 0x80000020 ;  /* 0x8000002000097882 */ /* 0x000fe40000000000 */
[----:B------:R-:W-:Y:S01]  /*1620*/  QGMMA.64x64x32.F32.E4M3.E4M3 R24, gdesc[UR8], R24, UP0 ;  /* 0x00e00000081879f3 */ /* 0x000fe2000bf00818 */
[----:B------:R-:W-:Y:S02]  /*1630*/  UIADD3 UR8, UR5, 0x2, URZ ;  /* 0x0000000205087890 */ /* 0x000fe4000fffe03f */
[----:B------:R-:W-:Y:S02]  /*1640*/  UIADD3 UR10, UR6, 0x2, URZ ;  /* 0x00000002060a7890 */ /* 0x000fe4000fffe03f */
[----:B------:R-:W-:Y:S01]  /*1650*/  UIADD3 UR6, UR5, 0x102, URZ ;  /* 0x0000010205067890 */ /* 0x000fe2000fffe03f */
[----:B------:R-:W-:Y:S01]  /*1660*/  UMOV UR9, 0x80000020 ;  /* 0x8000002000097882 */ /* 0x000fe20000000000 */
[----:B------:R-:W-:Y:S01]  /*1670*/  UMOV UR11, 0x80000020 ;  /* 0x80000020000b7882 */ /* 0x000fe20000000000 */
[----:B------:R-:W-:-:S04]  /*1680*/  UIADD3 UR5, UR5, 0x302, URZ ;  /* 0x0000030205057890 */ /* 0x000fc8000fffe03f */
        /* <DEDUP_REMOVED lines=9> */
[----:B------:R-:W-:Y:S03]  /*1720*/  QGMMA.64x64x32.F32.E4M3.E4M3 R24, gdesc[UR8], R24, gsb0 ;  /* 0x00e00000081879f3 */ /* 0x000fe60008000818 */
[----:B------:R-:W-:Y:S02]  /*1730*/  WARPGROUP.DEPBAR.LE gsb0, 0x1 ;  /* 0x00008000000079c5 */ /* 0x000fe40000010100 */
[----:B------:R-:W-:Y:S05]  /*1740*/  @!P2 BRA `(.L_x_21) ;  /* 0x000000000004a947 */ /* 0x000fea0003800000 */
[----:B------:R-:W-:Y:S01]  /*1750*/  BPT.TRAP 0x1 ;  /* 0x000000040000795c */ /* 0x000fe20000300000 */
.L_x_21:
[----:B------:R-:W-:-:S13]  /*1760*/  ISETP.NE.AND P1, PT, R14, RZ, PT ;  /* 0x000000ff0e00720c */ /* 0x000fda0003f25270 */
[----:B0-----:R-:W-:-:S05]  /*1770*/  @P1 LEA R6, R5, UR16, 0x3 ;  /* 0x0000001005061c11 */ /* 0x001fca000f8e18ff */
[----:B------:R-:W-:-:S05]  /*1780*/  @P1 VIADD R6, R6, 0x37058 ;  /* 0x0003705806061836 */ /* 0x000fca0000000000 */
[----:B------:R-:W-:-:S04]  /*1790*/  @P1 PRMT R6, R9, 0x654, R6 ;  /* 0x0000065409061816 */ /* 0x000fc80000000006 */
[----:B------:R0:W-:Y:S01]  /*17a0*/  @P1 SYNCS.ARRIVE.TRANS64.RED.A1T0 RZ, [R6+URZ], RZ ;  /* 0x000000ff06ff19a7 */ /* 0x0001e2000810043f */
[----:B------:R-:W-:-:S13]  /*17b0*/  ISETP.GT.U32.AND P1, PT, R8, 0x1, PT ;  /* 0x000000010800780c */ /* 0x000fda0003f24070 */
[----:B0-----:R-:W-:Y:S05]  /*17c0*/  @P1 BRA `(.L_x_22) ;  /* 0x0000000000041947 */ /* 0x001fea0003800000 */
[----:B------:R-:W-:Y:S01]  /*17d0*/  BPT.TRAP 0x1 ;  /* 0x000000040000795c */ /* 0x000fe20000300000 */
.L_x_22:
[----:B------:R-:W-:Y:S01]  /*17e0*/  UIADD3 UR4, UR4, 0x1, URZ ;  /* 0x0000000104047890 */ /* 0x000fe2000fffe03f */
[C---:B------:R-:W-:Y:S01]  /*17f0*/  ISETP.GT.AND P2, PT, R4.reuse, 0x1, PT ;  /* 0x000000010400780c */ /* 0x040fe20003f44270 */
[----:B------:R-:W-:Y:S02]  /*1800*/  VIADD R5, R5, 0x1 ;  /* 0x0000000105057836 */ /* 0x000fe40000000000 */
[----:B------:R-:W-:Y:S01]  /*1810*/  UISETP.NE.AND UP0, UPT, UR4, 0xb, UPT ;  /* 0x0000000b0400788c */ /* 0x000fe2000bf05270 */
[----:B------:R-:W-:Y:S02]  /*1820*/  VIADD R4, R4, 0xffffffff ;  /* 0xffffffff04047836 */ /* 0x000fe40000000000 */
[C---:B------:R-:W-:Y:S01]  /*1830*/  ISETP.NE.AND P1, PT, R5.reuse, 0xb, PT ;  /* 0x0000000b0500780c */ /* 0x040fe20003f25270 */
[----:B------:R-:W-:Y:S02]  /*1840*/  USEL UR5, URZ, 0x1, UP0 ;  /* 0x000000013f057887 */ /* 0x000fe40008000000 */
[----:B------:R-:W-:Y:S01]  /*1850*/  USEL UR4, UR4, URZ, UP0 ;  /* 0x0000003f04047287 */ /* 0x000fe20008000000 */
[----:B------:R-:W-:Y:S01]  /*1860*/  SEL R5, R5, RZ, P1 ;  /* 0x000000ff05057207 */ /* 0x000fe20000800000 */
[----:B------:R-:W-:-:S02]  /*1870*/  UPLOP3.LUT UP0, UPT, UPT, UPT, UPT, 0x80, 0x0 ;  /* 0x000000000000789c */ /* 0x000fc40003f0f070 */
[----:B------:R-:W-:Y:S01]  /*1880*/  LOP3.LUT R10, R10, UR5, RZ, 0x3c, !PT ;  /* 0x000000050a0a7c12 */ /* 0x000fe2000f8e3cff */
[----:B------:R-:W-:Y:S08]  /*1890*/  @P2 BRA `(.L_x_23) ;  /* 0xfffffff800e82947 */ /* 0x000ff0000383ffff */
.L_x_18:
[----:B------:R-:W-:Y:S02]  /*18a0*/  WARPGROUP.DEPBAR.LE gsb0, 0x0 ;  /* 0x00008000000079c5 */ /* 0x000fe40000010000 */
[----:B------:R-:W-:Y:S05]  /*18b0*/  @!P0 BRA `(.L_x_24) ;  /* 0x0000000000548947 */ /* 0x000fea0003800000 */
[----:B------:R-:W-:-:S04]  /*18c0*/  LOP3.LUT R4, R8, 0x1, RZ, 0xfc, !PT ;  /* 0x0000000108047812 */ /* 0x000fc800078efcff */
[----:B------:R-:W-:-:S13]  /*18d0*/  ISETP.NE.AND P0, PT, R4, 0x3, PT ;  /* 0x000000030400780c */ /* 0x000fda0003f05270 */
[----:B------:R-:W-:Y:S05]  /*18e0*/  @!P0 BRA `(.L_x_25) ;  /* 0x0000000000048947 */ /* 0x000fea0003800000 */
[----:B------:R-:W-:Y:S01]  /*18f0*/  BPT.TRAP 0x1 ;  /* 0x000000040000795c */ /* 0x000fe20000300000 */
.L_x_25:
[----:B------:R-:W-:Y:S01]  /*1900*/  ISETP.NE.AND P0, PT, R14, RZ, PT ;  /* 0x000000ff0e00720c */ /* 0x000fe20003f05270 */
[----:B------:R-:W-:Y:S01]  /*1910*/  BSSY B0, `(.L_x_26) ;  /* 0x000000d000007945 */ /* 0x000fe20003800000 */
[----:B------:R-:W-:-:S11]  /*1920*/  ISETP.GT.U32.AND P1, PT, R8, 0x1, PT ;  /* 0x000000010800780c */ /* 0x000fd60003f24070 */
[----:B------:R-:W-:Y:S05]  /*1930*/  @!P0 BRA `(.L_x_27) ;  /* 0x0000000000288947 */ /* 0x000fea0003800000 */
[----:B------:R-:W0:Y:S01]  /*1940*/  S2R R6, SR_CgaCtaId ;  /* 0x0000000000067919 */ /* 0x000e220000008800 */
[----:B------:R-:W-:-:S05]  /*1950*/  IMAD.WIDE.U32 R4, R3, -0x45d1745d, RZ ;  /* 0xba2e8ba303047825 */ /* 0x000fca00078e00ff */
[----:B------:R-:W-:Y:S02]  /*1960*/  SHF.R.U32.HI R4, RZ, 0x3, R5 ;  /* 0x00000003ff047819 */ /* 0x000fe40000011605 */
[----:B------:R-:W-:-:S03]  /*1970*/  MOV R5, 0x400 ;  /* 0x0000040000057802 */ /* 0x000fc60000000f00 */
[----:B------:R-:W-:Y:S01]  /*1980*/  IMAD R3, R4, -0xb, R3 ;  /* 0xfffffff504037824 */ /* 0x000fe200078e0203 */
[----:B0-----:R-:W-:-:S05]  /*1990*/  LEA R6, R6, R5, 0x18 ;  /* 0x0000000506067211 */ /* 0x001fca00078ec0ff */
[----:B------:R-:W-:-:S04]  /*19a0*/  IMAD R3, R3, 0x8, R6 ;  /* 0x0000000803037824 */ /* 0x000fc800078e0206 */
[----:B------:R-:W-:-:S05]  /*19b0*/  VIADD R4, R3, 0x37058 ;  /* 0x0003705803047836 */ /* 0x000fca0000000000 */
[----:B------:R-:W-:-:S04]  /*19c0*/  PRMT R4, R9, 0x654, R4 ;  /* 0x0000065409047816 */ /* 0x000fc80000000004 */
[----:B------:R0:W-:Y:S03]  /*19d0*/  SYNCS.ARRIVE.TRANS64.RED.A1T0 RZ, [R4+URZ], RZ ;  /* 0x000000ff04ff79a7 */ /* 0x0001e6000810043f */
.L_x_27:
[----:B------:R-:W-:Y:S05]  /*19e0*/  BSYNC B0 ;  /* 0x0000000000007941 */ /* 0x000fea0003800000 */
.L_x_26:
[----:B------:R-:W-:Y:S05]  /*19f0*/  @P1 BRA `(.L_x_24) ;  /* 0x0000000000041947 */ /* 0x000fea0003800000 */
[----:B------:R-:W-:Y:S01]  /*1a00*/  BPT.TRAP 0x1 ;  /* 0x000000040000795c */ /* 0x000fe20000300000 */
.L_x_24:
[----:B------:R-:W0:Y:S01]  /*1a10*/  S2R R3, SR_TID.X ;  /* 0x0000000000037919 */ /* 0x000e220000002100 */
[----:B------:R-:W-:Y:S01]  /*1a20*/  ULDC.64 UR4, c[0x0][0x280] ;  /* 0x0000a00000047ab9 */ /* 0x000fe20000000a00 */
[----:B------:R-:W1:Y:S01]  /*1a30*/  S2R R5, SR_CTAID.Y ;  /* 0x0000000000057919 */ /* 0x000e620000002600 */
[----:B------:R-:W3:Y:S01]  /*1a40*/  S2R R13, SR_CTAID.X ;  /* 0x00000000000d7919 */ /* 0x000ee20000002500 */
[----:B0-----:R-:W-:-:S04]  /*1a50*/  SHF.R.S32.HI R4, RZ, 0x1f, R3 ;  /* 0x0000001fff047819 */ /* 0x001fc80000011403 */
[----:B------:R-:W-:-:S04]  /*1a60*/  LEA.HI R4, R4, R3, RZ, 0x7 ;  /* 0x0000000304047211 */ /* 0x000fc800078f38ff */
[----:B------:R-:W-:Y:S01]  /*1a70*/  LOP3.LUT R4, R4, 0xffffff80, RZ, 0xc0, !PT ;  /* 0xffffff8004047812 */ /* 0x000fe200078ec0ff */
[----:B---3--:R-:W-:-:S04]  /*1a80*/  IMAD.SHL.U32 R8, R13, 0x100, RZ ;  /* 0x000001000d087824 */ /* 0x008fc800078e00ff */
[----:B------:R-:W-:Y:S02]  /*1a90*/  IMAD.IADD R10, R3, 0x1, -R4 ;  /* 0x00000001030a7824 */ /* 0x000fe400078e0a04 */
[----:B-1----:R-:W-:-:S03]  /*1aa0*/  IMAD.SHL.U32 R3, R5, 0x40, RZ ;  /* 0x0000004005037824 */ /* 0x002fc600078e00ff */
[----:B------:R-:W-:Y:S02]  /*1ab0*/  SHF.R.S32.HI R9, RZ, 0x1f, R10 ;  /* 0x0000001fff097819 */ /* 0x000fe4000001140a */
[----:B------:R-:W-:Y:S02]  /*1ac0*/  ISETP.GE.AND P0, PT, R3, UR5, PT ;  /* 0x0000000503007c0c */ /* 0x000fe4000bf06270 */
[----:B------:R-:W-:Y:S02]  /*1ad0*/  LEA.HI R4, R9, R10, RZ, 0x2 ;  /* 0x0000000a09047211 */ /* 0x000fe400078f10ff */
[----:B------:R-:W-:Y:S02]  /*1ae0*/  ISETP.GE.OR P0, PT, R8, UR4, P0 ;  /* 0x0000000408007c0c */ /* 0x000fe40008706670 */
[--C-:B------:R-:W-:Y:S02]  /*1af0*/  SHF.R.S32.HI R6, RZ, 0x2, R4.reuse ;  /* 0x00000002ff067819 */ /* 0x100fe40000011404 */
[----:B------:R-:W-:-:S04]  /*1b00*/  SHF.R.S32.HI R5, RZ, 0x1f, R4 ;  /* 0x0000001fff057819 */ /* 0x000fc80000011404 */
[----:B------:R-:W-:-:S05]  /*1b10*/  LEA.HI R5, R5, R6, RZ, 0x3 ;  /* 0x0000000605057211 */ /* 0x000fca00078f18ff */
[----:B------:R-:W-:Y:S05]  /*1b20*/  @P0 EXIT ;  /* 0x000000000000094d */ /* 0x000fea0003800000 */
[----:B------:R-:W-:Y:S01]  /*1b30*/  LOP3.LUT R7, R5, 0xfffffff8, RZ, 0xc0, !PT ;  /* 0xfffffff805077812 */ /* 0x000fe200078ec0ff */
[----:B------:R-:W0:Y:S01]  /*1b40*/  LDC.64 R156, c[0x0][0x658] ;  /* 0x00019600ff9c7b82 */ /* 0x000e220000000a00 */
[----:B------:R-:W-:-:S03]  /*1b50*/  LOP3.LUT R5, R4, 0x7ffffffc, RZ, 0xc0, !PT ;  /* 0x7ffffffc04057812 */ /* 0x000fc600078ec0ff */
[----:B------:R-:W-:Y:S01]  /*1b60*/  IMAD.IADD R4, R6, 0x1, -R7 ;  /* 0x0000000106047824 */ /* 0x000fe200078e0a07 */
[----:B------:R-:W-:Y:S01]  /*1b70*/  LEA.HI R7, R9, R10, RZ, 0x5 ;  /* 0x0000000a09077211 */ /* 0x000fe200078f28ff */
[----:B------:R-:W-:-:S03]  /*1b80*/  IMAD.IADD R6, R10, 0x1, -R5 ;  /* 0x000000010a067824 */ /* 0x000fc600078e0a05 */
[--C-:B------:R-:W-:Y:S01]  /*1b90*/  SHF.R.S32.HI R5, RZ, 0x1f, R4.reuse ;  /* 0x0000001fff057819 */ /* 0x100fe20000011404 */
[----:B------:R-:W-:Y:S01]  /*1ba0*/  IMAD.SHL.U32 R6, R6, 0x2, RZ ;  /* 0x0000000206067824 */ /* 0x000fe200078e00ff */
[----:B------:R-:W-:Y:S01]  /*1bb0*/  SHF.R.S32.HI R7, RZ, 0x5, R7 ;  /* 0x00000005ff077819 */ /* 0x000fe20000011407 */
[----:B------:R-:W-:-:S03]  /*1bc0*/  IMAD.WIDE R12, R13, 0x100, R4 ;  /* 0x000001000d0c7825 */ /* 0x000fc600078e0204 */
[----:B------:R-:W-:Y:S02]  /*1bd0*/  SHF.R.S32.HI R14, RZ, 0x1f, R6 ;  /* 0x0000001fff0e7819 */ /* 0x000fe40000011406 */
[----:B------:R-:W-:Y:S01]  /*1be0*/  IADD3 R10, P0, R3, R6, RZ ;  /* 0x00000006030a7210 */ /* 0x000fe20007f1e0ff */
[C---:B------:R-:W-:Y:S02]  /*1bf0*/  IMAD R5, R7.reuse, -0x10, -R8 ;  /* 0xfffffff007057824 */ /* 0x040fe400078e0a08 */
[----:B------:R-:W-:Y:S01]  /*1c00*/  IMAD.WIDE R12, R7, 0x10, R12 ;  /* 0x00000010070c7825 */ /* 0x000fe200078e020c */
[----:B------:R-:W-:Y:S02]  /*1c10*/  LEA.HI.X.SX32 R11, R3, R14, 0x1, P0 ;  /* 0x0000000e030b7211 */ /* 0x000fe400000f0eff */
[----:B-----5:R-:W-:Y:S01]  /*1c20*/  FSETP.NEU.AND P0, PT, R0, RZ, PT ;  /* 0x000000ff0000720b */ /* 0x020fe20003f0d000 */
[----:B0-----:R-:W-:Y:S01]  /*1c30*/  IMAD.SHL.U32 R8, R156, 0x40, RZ ;  /* 0x000000409c087824 */ /* 0x001fe200078e00ff */
[----:B------:R-:W-:Y:S01]  /*1c40*/  IADD3 R4, R5, UR4, -R4 ;  /* 0x0000000405047c10 */ /* 0x000fe2000fffe804 */
[-C--:B------:R-:W-:Y:S01]  /*1c50*/  IMAD R5, R13, R156.reuse, RZ ;  /* 0x0000009c0d057224 */ /* 0x080fe200078e02ff */
[----:B------:R-:W-:Y:S01]  /*1c60*/  IADD3 R3, -R6, UR5, -R3 ;  /* 0x0000000506037c10 */ /* 0x000fe2000fffe903 */
[----:B------:R-:W-:Y:S01]  /*1c70*/  IMAD.WIDE.U32 R158, R12, R156, R10 ;  /* 0x0000009c0c9e7225 */ /* 0x000fe200078e000a */
[----:B------:R-:W-:-:S02]  /*1c80*/  SHF.L.U64.HI R6, R156, 0x3, R157 ;  /* 0x000000039c067819 */ /* 0x000fc4000001029d */
[----:B------:R-:W-:Y:S01]  /*1c90*/  SHF.L.U64.HI R7, R156, 0x6, R157 ;  /* 0x000000069c077819 */ /* 0x000fe2000001029d */
[----:B------:R-:W-:Y:S02]  /*1ca0*/  IMAD R161, R12, R157, R5 ;  /* 0x0000009d0ca17224 */ /* 0x000fe400078e0205 */
[----:B------:R-:W-:Y:S02]  /*1cb0*/  IMAD.SHL.U32 R5, R156, 0x8, RZ ;  /* 0x000000089c057824 */ /* 0x000fe400078e00ff */
[----:B------:R-:W-:Y:S01]  /*1cc0*/  IMAD.IADD R161, R159, 0x1, R161 ;  /* 0x000000019fa17824 */ /* 0x000fe200078e02a1 */
[----:B------:R-:W-:Y:S06]  /*1cd0*/  @!P0 BRA `(.L_x_28) ;  /* 0x0000007800f48947 */ /* 0x000fec0003800000 */
[----:B------:R-:W-:Y:S01]  /*1ce0*/  ULDC.64 UR4, c[0x0][0x630] ;  /* 0x00018c0000047ab9 */ /* 0x000fe20000000a00 */
[----:B------:R-:W-:Y:S01]  /*1cf0*/  ISETP.GE.AND P1, PT, R4, 0x1, PT ;  /* 0x000000010400780c */ /* 0x000fe20003f26270 */
[----:B------:R-:W-:Y:S01]  /*1d00*/  IMAD R9, R13, UR4, RZ ;  /* 0x000000040d097c24 */ /* 0x000fe2000f8e02ff */
[----:B------:R-:W-:Y:S01]  /*1d10*/  ULDC.64 UR6, c[0x0][0x628] ;  /* 0x00018a0000067ab9 */ /* 0x000fe20000000a00 */
[----:B------:R-:W-:Y:S01]  /*1d20*/  IMAD.WIDE.U32 R14, R12, UR4, R10 ;  /* 0x000000040c0e7c25 */ /* 0x000fe2000f8e000a */
[----:B------:R-:W-:-:S03]  /*1d30*/  ISETP.LT.OR P0, PT, R3, 0x1, !P1 ;  /* 0x000000010300780c */ /* 0x000fc60004f01670 */
[----:B------:R-:W-:Y:S01]  /*1d40*/  IMAD R9, R12, UR5, R9 ;  /* 0x000000050c097c24 */ /* 0x000fe2000f8e0209 */
[----:B------:R-:W-:-:S04]  /*1d50*/  IADD3 R14, P2, R14, UR6, RZ ;  /* 0x000000060e0e7c10 */ /* 0x000fc8000ff5e0ff */
[--C-:B------:R-:W-:Y:S02]  /*1d60*/  IADD3.X R15, R15, UR7, R9.reuse, P2, !PT ;  /* 0x000000070f0f7c10 */ /* 0x100fe400097fe409 */
[----:B------:R-:W-:-:S03]  /*1d70*/  PRMT R9, RZ, 0x7610, R9 ;  /* 0x00007610ff097816 */ /* 0x000fc60000000009 */
[----:B------:R-:W0:Y:S03]  /*1d80*/  @!P0 LDC.64 R16, c[0x0][0x650] ;  /* 0x00019400ff108b82 */ /* 0x000e260000000a00 */
[----:B------:R-:W3:Y:S01]  /*1d90*/  @!P0 LDG.E.U8 R9, desc[UR12][R14.64] ;  /* 0x0000000c0e098981 */ /* 0x000ee2000c1e1100 */
[----:B------:R-:W-:-:S13]  /*1da0*/  ISETP.LT.OR P2, PT, R3, 0x2, !P1 ;  /* 0x000000020300780c */ /* 0x000fda0004f41670 */
[----:B------:R-:W1:Y:S01]  /*1db0*/  @!P2 LDC.64 R152, c[0x0][0x650] ;  /* 0x00019400ff98ab82 */ /* 0x000e620000000a00 */
[----:B0-----:R-:W-:-:S05]  /*1dc0*/  @!P0 IADD3 R16, P3, R158, R16, RZ ;  /* 0x000000109e108210 */ /* 0x001fca0007f7e0ff */
[----:B------:R-:W-:Y:S01]  /*1dd0*/  @!P0 IMAD.X R17, R161, 0x1, R17, P3 ;  /* 0x00000001a1118824 */ /* 0x000fe200018e0611 */
[----:B---3--:R-:W-:-:S04]  /*1de0*/  LOP3.LUT R9, R9, 0xff, RZ, 0xc0, !PT ;  /* 0x000000ff09097812 */ /* 0x008fc800078ec0ff */
[----:B------:R-:W-:-:S05]  /*1df0*/  F2FP.F16.E4M3.UNPACK_B R9, R9 ;  /* 0x00000009ff09723e */ /* 0x000fca00020006ff */
[----:B------:R-:W-:-:S05]  /*1e00*/  HADD2.F32 R9, -RZ, R9.H0_H0 ;  /* 0x20000009ff097230 */ /* 0x000fca0000004100 */
[----:B------:R-:W-:-:S04]  /*1e10*/  FMUL R9, R9, R0 ;  /* 0x0000000009097220 */ /* 0x000fc80000400000 */
[----:B--2---:R-:W-:-:S05]  /*1e20*/  FFMA R9, R120, R2, R9 ;  /* 0x0000000278097223 */ /* 0x004fca0000000009 */
[----:B------:R-:W-:Y:S02]  /*1e30*/  F2FP.SATFINITE.E4M3.F32.PACK_AB_MERGE_C R23, RZ, R9, RZ ;  /* 0x00000009ff17723e */ /* 0x000fe400048070ff */
[----:B------:R-:W-:-:S03]  /*1e40*/  PRMT R9, RZ, 0x7610, R9 ;  /* 0x00007610ff097816 */ /* 0x000fc60000000009 */
[----:B------:R0:W-:Y:S04]  /*1e50*/  @!P0 STG.E.U8 desc[UR12][R16.64], R23 ;  /* 0x0000001710008986 */ /* 0x0001e8000c10110c */
[----:B------:R-:W2:Y:S01]  /*1e60*/  @!P2 LDG.E.U8 R9, desc[UR12][R14.64+0x1] ;  /* 0x0000010c0e09a981 */ /* 0x000ea2000c1e1100 */
[----:B------:R-:W-:-:S05]  /*1e70*/  IADD3 R21, P0, R12, 0x8, RZ ;  /* 0x000000080c157810 */ /* 0x000fca0007f1e0ff */
[----:B------:R-:W-:Y:S01]  /*1e80*/  IMAD.X R22, RZ, RZ, R13, P0 ;  /* 0x000000ffff167224 */ /* 0x000fe200000e060d */
[----:B------:R-:W-:Y:S01]  /*1e90*/  ISETP.GE.AND P0, PT, R4, 0x9, PT ;  /* 0x000000090400780c */ /* 0x000fe20003f06270 */
[----:B------:R-:W-:-:S03]  /*1ea0*/  IMAD.WIDE.U32 R18, R21, UR4, R10 ;  /* 0x0000000415127c25 */ /* 0x000fc6000f8e000a */
[----:B------:R-:W-:Y:S01]  /*1eb0*/  ISETP.LT.OR P3, PT, R3, 0x1, !P0 ;  /* 0x000000010300780c */ /* 0x000fe20004761670 */
[----:B------:R-:W-:Y:S01]  /*1ec0*/  IMAD R22, R22, UR4, RZ ;  /* 0x0000000416167c24 */ /* 0x000fe2000f8e02ff */
[----:B0-----:R-:W-:Y:S02]  /*1ed0*/  IADD3 R16, P4, R18, UR6, RZ ;  /* 0x0000000612107c10 */ /* 0x001fe4000ff9e0ff */
[----:B--2---:R-:W-:-:S04]  /*1ee0*/  LOP3.LUT R9, R9, 0xff, RZ, 0xc0, !PT ;  /* 0x000000ff09097812 */ /* 0x004fc800078ec0ff */
[----:B------:R-:W-:-:S05]  /*1ef0*/  F2FP.F16.E4M3.UNPACK_B R9, R9 ;  /* 0x00000009ff09723e */ /* 0x000fca00020006ff */
[----:B------:R-:W-:-:S05]  /*1f00*/  HADD2.F32 R9, -RZ, R9.H0_H0 ;  /* 0x20000009ff097230 */ /* 0x000fca0000004100 */
[----:B------:R-:W-:Y:S01]  /*1f10*/  FMUL R20, R9, R0 ;  /* 0x0000000009147220 */ /* 0x000fe20000400000 */
[----:B------:R-:W-:-:S03]  /*1f20*/  IMAD R9, R21, UR5, R22 ;  /* 0x0000000515097c24 */ /* 0x000fc6000f8e0216 */
[----:B------:R-:W-:Y:S01]  /*1f30*/  FFMA R121, R121, R2, R20 ;  /* 0x0000000279797223 */ /* 0x000fe20000000014 */
[----:B-1----:R-:W-:Y:S02]  /*1f40*/  @!P2 IADD3 R20, P5, R158, R152, RZ ;  /* 0x000000989e14a210 */ /* 0x002fe40007fbe0ff */
[----:B------:R-:W-:Y:S02]  /*1f50*/  IADD3.X R17, R19, UR7, R9, P4, !PT ;  /* 0x0000000713117c10 */ /* 0x000fe4000a7fe409 */
[----:B------:R-:W-:Y:S01]  /*1f60*/  F2FP.SATFINITE.E4M3.F32.PACK_AB_MERGE_C R121, RZ, R121, RZ ;  /* 0x00000079ff79723e */ /* 0x000fe200048070ff */
[----:B------:R-:W-:Y:S01]  /*1f70*/  @!P2 IMAD.X R21, R161, 0x1, R153, P5 ;  /* 0x00000001a115a824 */ /* 0x000fe200028e0699 */
[----:B------:R-:W-:Y:S01]  /*1f80*/  PRMT R9, RZ, 0x7610, R9 ;  /* 0x00007610ff097816 */ /* 0x000fe20000000009 */
[----:B------:R-:W0:Y:S03]  /*1f90*/  @!P3 LDC.64 R18, c[0x0][0x650] ;  /* 0x00019400ff12bb82 */ /* 0x000e260000000a00 */
[----:B------:R1:W-:Y:S04]  /*1fa0*/  @!P2 STG.E.U8 desc[UR12][R20.64+0x1], R121 ;  /* 0x000001791400a986 */ /* 0x0003e8000c10110c */
[----:B------:R-:W2:Y:S01]  /*1fb0*/  @!P3 LDG.E.U8 R9, desc[UR12][R16.64] ;  /* 0x0000000c1009b981 */ /* 0x000ea2000c1e1100 */
[----:B------:R-:W-:-:S13]  /*1fc0*/  ISETP.LT.OR P2, PT, R3, 0x2, !P0 ;  /* 0x000000020300780c */ /* 0x000fda0004741670 */
[----:B-1----:R-:W1:Y:S01]  /*1fd0*/  @!P2 LDC.64 R20, c[0x0][0x650] ;  /* 0x00019400ff14ab82 */ /* 0x002e620000000a00 */
[----:B0-----:R-:W-:-:S04]  /*1fe0*/  @!P3 IADD3 R18, P4, P5, R158, R18, R5 ;  /* 0x000000129e12b210 */ /* 0x001fc80007d9e005 */
[----:B------:R-:W-:Y:S02]  /*1ff0*/  @!P3 IADD3.X R19, R161, R19, R6, P4, P5 ;  /* 0x00000013a113b210 */ /* 0x000fe400027ea406 */
[----:B--2---:R-:W-:-:S04]  /*2000*/  LOP3.LUT R9, R9, 0xff, RZ, 0xc0, !PT ;  /* 0x000000ff09097812 */ /* 0x004fc800078ec0ff */
[----:B------:R-:W-:-:S05]  /*2010*/  F2FP.F16.E4M3.UNPACK_B R9, R9 ;  /* 0x00000009ff09723e */ /* 0x000fca00020006ff */
[----:B------:R-:W-:-:S05]  /*2020*/  HADD2.F32 R9, -RZ, R9.H0_H0 ;  /* 0x20000009ff097230 */ /* 0x000fca0000004100 */
[----:B------:R-:W-:-:S04]  /*2030*/  FMUL R9, R9, R0 ;  /* 0x0000000009097220 */ /* 0x000fc80000400000 */
[----:B------:R-:W-:-:S05]  /*2040*/  FFMA R9, R122, R2, R9 ;  /* 0x000000027a097223 */ /* 0x000fca0000000009 */
[----:B------:R-:W-:Y:S02]  /*2050*/  F2FP.SATFINITE.E4M3.F32.PACK_AB_MERGE_C R23, RZ, R9, RZ ;  /* 0x00000009ff17723e */ /* 0x000fe400048070ff */
[----:B------:R-:W-:-:S03]  /*2060*/  PRMT R9, RZ, 0x7610, R9 ;  /* 0x00007610ff097816 */ /* 0x000fc60000000009 */
[----:B------:R0:W-:Y:S04]  /*2070*/  @!P3 STG.E.U8 desc[UR12][R18.64], R23 ;  /* 0x000000171200b986 */ /* 0x0001e8000c10110c */
[----:B------:R-:W2:Y:S01]  /*2080*/  @!P2 LDG.E.U8 R9, desc[UR12][R16.64+0x1] ;  /* 0x0000010c1009a981 */ /* 0x000ea2000c1e1100 */
[----:B------:R-:W-:Y:S02]  /*2090*/  ISETP.LT.OR P3, PT, R3, 0x9, !P1 ;  /* 0x000000090300780c */ /* 0x000fe40004f61670 */
[----:B-1----:R-:W-:-:S04]  /*20a0*/  @!P2 IADD3 R20, P4, P5, R158, R20, R5 ;  /* 0x000000149e14a210 */ /* 0x002fc80007d9e005 */
[----:B------:R-:W-:-:S07]  /*20b0*/  @!P2 IADD3.X R21, R161, R21, R6, P4, P5 ;  /* 0x00000015a115a210 */ /* 0x000fce00027ea406 */
[----:B0-----:R-:W0:Y:S01]  /*20c0*/  @!P3 LDC.64 R18, c[0x0][0x650] ;  /* 0x00019400ff12bb82 */ /* 0x001e220000000a00 */
[----:B--2---:R-:W-:-:S04]  /*20d0*/  LOP3.LUT R9, R9, 0xff, RZ, 0xc0, !PT ;  /* 0x000000ff09097812 */ /* 0x004fc800078ec0ff */
[----:B------:R-:W-:-:S05]  /*20e0*/  F2FP.F16.E4M3.UNPACK_B R9, R9 ;  /* 0x00000009ff09723e */ /* 0x000fca00020006ff */
[----:B------:R-:W-:-:S05]  /*20f0*/  HADD2.F32 R9, -RZ, R9.H0_H0 ;  /* 0x20000009ff097230 */ /* 0x000fca0000004100 */
[----:B------:R-:W-:Y:S01]  /*2100*/  FMUL R22, R9, R0 ;  /* 0x0000000009167220 */ /* 0x000fe20000400000 */
[----:B------:R-:W-:-:S03]  /*2110*/  PRMT R9, RZ, 0x7610, R9 ;  /* 0x00007610ff097816 */ /* 0x000fc60000000009 */
[----:B------:R-:W-:-:S05]  /*2120*/  FFMA R22, R123, R2, R22 ;  /* 0x000000027b167223 */ /* 0x000fca0000000016 */
[----:B------:R-:W-:-:S05]  /*2130*/  F2FP.SATFINITE.E4M3.F32.PACK_AB_MERGE_C R23, RZ, R22, RZ ;  /* 0x00000016ff17723e */ /* 0x000fca00048070ff */
[----:B------:R1:W-:Y:S04]  /*2140*/  @!P2 STG.E.U8 desc[UR12][R20.64+0x1], R23 ;  /* 0x000001171400a986 */ /* 0x0003e8000c10110c */
[----:B------:R-:W2:Y:S01]  /*2150*/  @!P3 LDG.E.U8 R9, desc[UR12][R14.64+0x8] ;  /* 0x0000080c0e09b981 */ /* 0x000ea2000c1e1100 */
[----:B------:R-:W-:Y:S02]  /*2160*/  ISETP.LT.OR P4, PT, R3, 0xa, !P1 ;  /* 0x0000000a0300780c */ /* 0x000fe40004f81670 */
[----:B0-----:R-:W-:-:S05]  /*2170*/  @!P3 IADD3 R18, P2, R158, R18, RZ ;  /* 0x000000129e12b210 */ /* 0x001fca0007f5e0ff */
[----:B------:R-:W-:-:S06]  /*2180*/  @!P3 IMAD.X R19, R161, 0x1, R19, P2 ;  /* 0x00000001a113b824 */ /* 0x000fcc00010e0613 */
[----:B-1----:R-:W0:Y:S01]  /*2190*/  @!P4 LDC.64 R20, c[0x0][0x650] ;  /* 0x00019400ff14cb82 */ /* 0x002e220000000a00 */
        /* <DEDUP_REMOVED lines=23> */
[----:B0-----:R-:W-:-:S04]  /*2310*/  @!P2 IADD3 R18, P4, P5, R158, R18, R5 ;  /* 0x000000129e12a210 */ /* 0x001fc80007d9e005 */
[----:B------:R-:W-:-:S07]  /*2320*/  @!P2 IADD3.X R19, R161, R19, R6, P4, P5 ;  /* 0x00000013a113a210 */ /* 0x000fce00027ea406 */
        /* <DEDUP_REMOVED lines=312> */
[----:B------:R-:W0:Y:S01]  /*36b0*/  @!P1 LDC.64 R120, c[0x0][0x650] ;  /* 0x00019400ff789b82 */ /* 0x000e220000000a00 */
[----:B--2---:R-:W-:-:S04]  /*36c0*/  LOP3.LUT R9, R9, 0xff, RZ, 0xc0, !PT ;  /* 0x000000ff09097812 */ /* 0x004fc800078ec0ff */
[----:B------:R-:W-:-:S05]  /*36d0*/  F2FP.F16.E4M3.UNPACK_B R9, R9 ;  /* 0x00000009ff09723e */ /* 0x000fca00020006ff */
[----:B------:R-:W-:-:S05]  /*36e0*/  HADD2.F32 R9, -RZ, R9.H0_H0 ;  /* 0x20000009ff097230 */ /* 0x000fca0000004100 */
[----:B------:R-:W-:-:S04]  /*36f0*/  FMUL R9, R9, R0 ;  /* 0x0000000009097220 */ /* 0x000fc80000400000 */
[----:B------:R-:W-:-:S05]  /*3700*/  FFMA R9, R150, R2, R9 ;  /* 0x0000000296097223 */ /* 0x000fca0000000009 */
[----:B-1----:R-:W-:Y:S02]  /*3710*/  F2FP.SATFINITE.E4M3.F32.PACK_AB_MERGE_C R23, RZ, R9, RZ ;  /* 0x00000009ff17723e */ /* 0x002fe400048070ff */
[----:B------:R-:W-:-:S03]  /*3720*/  PRMT R9, RZ, 0x7610, R9 ;  /* 0x00007610ff097816 */ /* 0x000fc60000000009 */
[----:B------:R0:W-:Y:S04]  /*3730*/  @!P2 STG.E.U8 desc[UR12][R18.64+0x38], R23 ;  /* 0x000038171200a986 */ /* 0x0001e8000c10110c */
[----:B------:R1:W2:Y:S01]  /*3740*/  @!P1 LDG.E.U8 R9, desc[UR12][R16.64+0x39] ;  /* 0x0000390c10099981 */ /* 0x0002a2000c1e1100 */
[----:B------:R-:W-:-:S05]  /*3750*/  IADD3 R21, P0, R12, 0x40, RZ ;  /* 0x000000400c157810 */ /* 0x000fca0007f1e0ff */
[----:B------:R-:W-:Y:S01]  /*3760*/  IMAD.X R22, RZ, RZ, R13, P0 ;  /* 0x000000ffff167224 */ /* 0x000fe200000e060d */
[----:B------:R-:W-:Y:S01]  /*3770*/  ISETP.GE.AND P0, PT, R4, 0x41, PT ;  /* 0x000000410400780c */ /* 0x000fe20003f06270 */
[----:B------:R-:W-:Y:S01]  /*3780*/  IMAD.WIDE.U32 R14, R21, UR4, R10 ;  /* 0x00000004150e7c25 */ /* 0x000fe2000f8e000a */
[----:B0-----:R-:W-:Y:S02]  /*3790*/  @!P1 IADD3 R18, P4, P5, R158, R120, R5 ;  /* 0x000000789e129210 */ /* 0x001fe40007d9e005 */
[----:B------:R-:W-:Y:S01]  /*37a0*/  ISETP.LT.OR P3, PT, R3, 0x1, !P0 ;  /* 0x000000010300780c */ /* 0x000fe20004761670 */
[----:B------:R-:W-:Y:S01]  /*37b0*/  IMAD R22, R22, UR4, RZ ;  /* 0x0000000416167c24 */ /* 0x000fe2000f8e02ff */
[----:B------:R-:W-:Y:S02]  /*37c0*/  IADD3 R14, P2, R14, UR6, RZ ;  /* 0x000000060e0e7c10 */ /* 0x000fe4000ff5e0ff */
[----:B------:R-:W-:Y:S01]  /*37d0*/  @!P1 IADD3.X R19, R161, R121, R6, P4, P5 ;  /* 0x00000079a1139210 */ /* 0x000fe200027ea406 */
[----:B------:R-:W-:-:S05]  /*37e0*/  IMAD R21, R21, UR5, R22 ;  /* 0x0000000515157c24 */ /* 0x000fca000f8e0216 */
[----:B------:R-:W-:-:S03]  /*37f0*/  IADD3.X R15, R15, UR7, R21, P2, !PT ;  /* 0x000000070f0f7c10 */ /* 0x000fc600097fe415 */
        /* <DEDUP_REMOVED lines=29> */
[----:B-1----:R-:W-:Y:S02]  /*39d0*/  IADD3 R16, P4, R18, UR6, RZ ;  /* 0x0000000612107c10 */ /* 0x002fe4000ff9e0ff */
[----:B--2---:R-:W-:-:S04]  /*39e0*/  LOP3.LUT R9, R9, 0xff, RZ, 0xc0, !PT ;  /* 0x000000ff09097812 */ /* 0x004fc800078ec0ff */
[----:B------:R-:W-:-:S05]  /*39f0*/  F2FP.F16.E4M3.UNPACK_B R9, R9 ;  /* 0x00000009ff09723e */ /* 0x000fca00020006ff */
[----:B------:R-:W-:-:S05]  /*3a00*/  HADD2.F32 R9, -RZ, R9.H0_H0 ;  /* 0x20000009ff097230 */ /* 0x000fca0000004100 */
[----:B------:R-:W-:Y:S01]  /*3a10*/  FMUL R20, R9, R0 ;  /* 0x0000000009147220 */ /* 0x000fe20000400000 */
[----:B------:R-:W-:Y:S02]  /*3a20*/  IMAD R9, R21, UR5, R22 ;  /* 0x0000000515097c24 */ /* 0x000fe4000f8e0216 */
[----:B------:R-:W1:Y:S01]  /*3a30*/  @!P3 LDC.64 R22, c[0x0][0x650] ;  /* 0x00019400ff16bb82 */ /* 0x000e620000000a00 */
[----:B------:R-:W-:Y:S01]  /*3a40*/  FFMA R89, R89, R2, R20 ;  /* 0x0000000259597223 */ /* 0x000fe20000000014 */
[----:B0-----:R-:W-:Y:S02]  /*3a50*/  @!P2 IADD3 R20, P5, P6, R158, R120, R8 ;  /* 0x000000789e14a210 */ /* 0x001fe40007ebe008 */
[----:B------:R-:W-:Y:S02]  /*3a60*/  IADD3.X R17, R19, UR7, R9, P4, !PT ;  /* 0x0000000713117c10 */ /* 0x000fe4000a7fe409 */
[----:B------:R-:W-:Y:S02]  /*3a70*/  @!P2 IADD3.X R21, R161, R121, R7, P5, P6 ;  /* 0x00000079a115a210 */ /* 0x000fe40002fec407 */
[----:B------:R-:W-:-:S02]  /*3a80*/  F2FP.SATFINITE.E4M3.F32.PACK_AB_MERGE_C R89, RZ, R89, RZ ;  /* 0x00000059ff59723e */ /* 0x000fc400048070ff */
[----:B------:R-:W-:-:S03]  /*3a90*/  PRMT R9, RZ, 0x7610, R9 ;  /* 0x00007610ff097816 */ /* 0x000fc60000000009 */
[----:B------:R0:W-:Y:S04]  /*3aa0*/  @!P2 STG.E.U8 desc[UR12][R20.64+0x1], R89 ;  /* 0x000001591400a986 */ /* 0x0001e8000c10110c */
[----:B------:R-:W2:Y:S01]  /*3ab0*/  @!P3 LDG.E.U8 R9, desc[UR12][R16.64] ;  /* 0x0000000c1009b981 */ /* 0x000ea2000c1e1100 */
[----:B------:R-:W-:Y:S02]  /*3ac0*/  @!P3 IADD3 R19, P4, P5, R8, R158, R5 ;  /* 0x0000009e0813b210 */ /* 0x000fe40007d9e005 */
[----:B------:R-:W-:Y:S02]  /*3ad0*/  ISETP.LT.OR P2, PT, R3, 0x2, !P1 ;  /* 0x000000020300780c */ /* 0x000fe40004f41670 */
[----:B-1----:R-:W-:Y:S02]  /*3ae0*/  @!P3 IADD3 R18, P6, R19, R22, RZ ;  /* 0x000000161312b210 */ /* 0x002fe40007fde0ff */
[----:B0-----:R-:W-:-:S05]  /*3af0*/  @!P3 IADD3.X R20, R7, R161, R6, P4, P5 ;  /* 0x000000a10714b210 */ /* 0x001fca00027ea406 */
[----:B------:R-:W-:-:S04]  /*3b00*/  @!P3 IMAD.X R19, R20, 0x1, R23, P6 ;  /* 0x000000011413b824 */ /* 0x000fc800030e0617 */
[----:B------:R-:W0:Y:S01]  /*3b10*/  @!P2 LDC.64 R88, c[0x0][0x650] ;  /* 0x00019400ff58ab82 */ /* 0x000e220000000a00 */
        /* <DEDUP_REMOVED lines=9> */
[----:B------:R-:W-:Y:S02]  /*3bb0*/  @!P2 IADD3 R21, P4, P5, R8, R158, R5 ;  /* 0x0000009e0815a210 */ /* 0x000fe40007d9e005 */
[----:B------:R-:W-:Y:S02]  /*3bc0*/  ISETP.LT.OR P3, PT, R3, 0x9, !P0 ;  /* 0x000000090300780c */ /* 0x000fe40004761670 */
[----:B0-----:R-:W-:Y:S02]  /*3bd0*/  @!P2 IADD3 R20, P6, R21, R88, RZ ;  /* 0x000000581514a210 */ /* 0x001fe40007fde0ff */
[----:B-1----:R-:W-:-:S05]  /*3be0*/  @!P2 IADD3.X R18, R7, R161, R6, P4, P5 ;  /* 0x000000a10712a210 */ /* 0x002fca00027ea406 */
[----:B------:R-:W-:-:S04]  /*3bf0*/  @!P2 IMAD.X R21, R18, 0x1, R89, P6 ;  /* 0x000000011215a824 */ /* 0x000fc800030e0659 */
[----:B------:R-:W0:Y:S01]  /*3c00*/  @!P3 LDC.64 R18, c[0x0][0x650] ;  /* 0x00019400ff12bb82 */ /* 0x000e220000000a00 */
        /* <DEDUP_REMOVED lines=29> */
[----:B------:R-:W-:Y:S01]  /*3de0*/  FMUL R22, R9, R0 ;  /* 0x0000000009167220 */ /* 0x000fe20000400000 */
[----:B------:R-:W-:-:S03]  /*3df0*/  PRMT R9, RZ, 0x7610, R9 ;  /* 0x00007610ff097816 */ /* 0x000fc60000000009 */
[----:B------:R-:W-:-:S05]  /*3e00*/  FFMA R22, R93, R2, R22 ;  /* 0x000000025d167223 */ /* 0x000fca0000000016 */
[----:B-1----:R-:W-:-:S05]  /*3e10*/  F2FP.SATFINITE.E4M3.F32.PACK_AB_MERGE_C R23, RZ, R22, RZ ;  /* 0x00000016ff17723e */ /* 0x002fca00048070ff */
        /* <DEDUP_REMOVED lines=327> */
[----:B------:R-:W-:Y:S02]  /*5290*/  @!P0 IADD3.X R21, R161, R21, R7, P3, P4 ;  /* 0x00000015a1158210 */ /* 0x000fe40001fe8407 */
[----:B--2---:R-:W-:-:S04]  /*52a0*/  LOP3.LUT R9, R9, 0xff, RZ, 0xc0, !PT ;  /* 0x000000ff09097812 */ /* 0x004fc800078ec0ff */
[----:B------:R-:W-:-:S05]  /*52b0*/  F2FP.F16.E4M3.UNPACK_B R9, R9 ;  /* 0x00000009ff09723e */ /* 0x000fca00020006ff */
[----:B------:R-:W-:-:S05]  /*52c0*/  HADD2.F32 R9, -RZ, R9.H0_H0 ;  /* 0x20000009ff097230 */ /* 0x000fca0000004100 */
[----:B------:R-:W-:Y:S01]  /*52d0*/  FMUL R22, R9, R0 ;  /* 0x0000000009167220 */ /* 0x000fe20000400000 */
[----:B------:R-:W-:-:S03]  /*52e0*/  PRMT R9, RZ, 0x7610, R9 ;  /* 0x00007610ff097816 */ /* 0x000fc60000000009 */
[----:B------:R-:W-:-:S05]  /*52f0*/  FFMA R22, R117, R2, R22 ;  /* 0x0000000275167223 */ /* 0x000fca0000000016 */
[----:B-1----:R-:W-:Y:S02]  /*5300*/  F2FP.SATFINITE.E4M3.F32.PACK_AB_MERGE_C R19, RZ, R22, RZ ;  /* 0x00000016ff13723e */ /* 0x002fe400048070ff */
[----:B------:R-:W0:Y:S03]  /*5310*/  @!P2 LDC.64 R22, c[0x0][0x650] ;  /* 0x00019400ff16ab82 */ /* 0x000e260000000a00 */
[----:B------:R1:W-:Y:S04]  /*5320*/  @!P0 STG.E.U8 desc[UR12][R20.64+0x39], R19 ;  /* 0x0000391314008986 */ /* 0x0003e8000c10110c */
[----:B------:R-:W2:Y:S01]  /*5330*/  @!P2 LDG.E.U8 R9, desc[UR12][R16.64+0x38] ;  /* 0x0000380c1009a981 */ /* 0x000ea2000c1e1100 */
[----:B------:R-:W-:-:S02]  /*5340*/  @!P2 IADD3 R15, P0, P3, R8, R158, R5 ;  /* 0x0000009e080fa210 */ /* 0x000fc40007b1e005 */
[----:B------:R-:W-:Y:S02]  /*5350*/  ISETP.LT.OR P1, PT, R3, 0x3a, !P1 ;  /* 0x0000003a0300780c */ /* 0x000fe40004f21670 */
[----:B------:R-:W-:-:S11]  /*5360*/  @!P2 IADD3.X R18, R7, R161, R6, P0, P3 ;  /* 0x000000a10712a210 */ /* 0x000fd600007e6406 */
[----:B------:R-:W3:Y:S01]  /*5370*/  @!P1 LDC.64 R88, c[0x0][0x650] ;  /* 0x00019400ff589b82 */ /* 0x000ee20000000a00 */
[----:B0-----:R-:W-:-:S05]  /*5380*/  @!P2 IADD3 R14, P4, R15, R22, RZ ;  /* 0x000000160f0ea210 */ /* 0x001fca0007f9e0ff */
[----:B------:R-:W-:Y:S01]  /*5390*/  @!P2 IMAD.X R15, R18, 0x1, R23, P4 ;  /* 0x00000001120fa824 */ /* 0x000fe200020e0617 */
        /* <DEDUP_REMOVED lines=9> */
[----:B------:R-:W-:Y:S02]  /*5430*/  IADD3 R19, P0, R12, 0x80, RZ ;  /* 0x000000800c137810 */ /* 0x000fe40007f1e0ff */
[----:B------:R-:W-:-:S03]  /*5440*/  @!P1 IADD3 R23, P2, P4, R8, R158, R5 ;  /* 0x0000009e08179210 */ /* 0x000fc60007c5e005 */
[----:B------:R-:W-:Y:S01]  /*5450*/  IMAD.X R20, RZ, RZ, R13, P0 ;  /* 0x000000ffff147224 */ /* 0x000fe200000e060d */
[----:B------:R-:W-:Y:S02]  /*5460*/  ISETP.GE.AND P0, PT, R4, 0x81, PT ;  /* 0x000000810400780c */ /* 0x000fe40003f06270 */
[----:B0-----:R-:W-:Y:S01]  /*5470*/  @!P1 IADD3.X R14, R7, R161, R6, P2, P4 ;  /* 0x000000a1070e9210 */ /* 0x001fe200017e8406 */
[----:B------:R-:W-:Y:S01]  /*5480*/  IMAD R20, R20, UR4, RZ ;  /* 0x0000000414147c24 */ /* 0x000fe2000f8e02ff */
[----:B------:R-:W-:Y:S02]  /*5490*/  ISETP.LT.OR P3, PT, R3, 0x1, !P0 ;  /* 0x000000010300780c */ /* 0x000fe40004761670 */
[----:B---3--:R-:W-:Y:S02]  /*54a0*/  @!P1 IADD3 R16, P5, R23, R88, RZ ;  /* 0x0000005817109210 */ /* 0x008fe40007fbe0ff */
[----:B------:R-:W-:-:S03]  /*54b0*/  PRMT R7, RZ, 0x7610, R7 ;  /* 0x00007610ff077816 */ /* 0x000fc60000000007 */
[----:B------:R-:W-:-:S06]  /*54c0*/  @!P1 IMAD.X R17, R14, 0x1, R89, P5 ;  /* 0x000000010e119824 */ /* 0x000fcc00028e0659 */
[----:B------:R-:W0:Y:S01]  /*54d0*/  @!P3 LDC.64 R22, c[0x0][0x650] ;  /* 0x00019400ff16bb82 */ /* 0x000e220000000a00 */
[----:B--2---:R-:W-:-:S04]  /*54e0*/  LOP3.LUT R9, R9, 0xff, RZ, 0xc0, !PT ;  /* 0x000000ff09097812 */ /* 0x004fc800078ec0ff */
[----:B------:R-:W-:-:S05]  /*54f0*/  F2FP.F16.E4M3.UNPACK_B R9, R9 ;  /* 0x00000009ff09723e */ /* 0x000fca00020006ff */
[----:B------:R-:W-:-:S05]  /*5500*/  HADD2.F32 R9, -RZ, R9.H0_H0 ;  /* 0x20000009ff097230 */ /* 0x000fca0000004100 */
[----:B------:R-:W-:Y:S01]  /*5510*/  FMUL R18, R9, R0 ;  /* 0x0000000009127220 */ /* 0x000fe20000400000 */
[----:B------:R-:W-:-:S04]  /*5520*/  IMAD.WIDE.U32 R8, R19, UR4, R10 ;  /* 0x0000000413087c25 */ /* 0x000fc8000f8e000a */
[----:B------:R-:W-:Y:S01]  /*5530*/  FFMA R18, R119, R2, R18 ;  /* 0x0000000277127223 */ /* 0x000fe20000000012 */
[----:B------:R-:W-:Y:S01]  /*5540*/  IMAD R19, R19, UR5, R20 ;  /* 0x0000000513137c24 */ /* 0x000fe2000f8e0214 */
[----:B------:R-:W-:-:S03]  /*5550*/  IADD3 R8, P2, R8, UR6, RZ ;  /* 0x0000000608087c10 */ /* 0x000fc6000ff5e0ff */
[----:B------:R-:W-:Y:S02]  /*5560*/  F2FP.SATFINITE.E4M3.F32.PACK_AB_MERGE_C R21, RZ, R18, RZ ;  /* 0x00000012ff15723e */ /* 0x000fe400048070ff */
[----:B------:R-:W-:-:S03]  /*5570*/  IADD3.X R9, R9, UR7, R19, P2, !PT ;  /* 0x0000000709097c10 */ /* 0x000fc600097fe413 */
[----:B------:R1:W-:Y:S04]  /*5580*/  @!P1 STG.E.U8 desc[UR12][R16.64+0x39], R21 ;  /* 0x0000391510009986 */ /* 0x0003e8000c10110c */
[----:B------:R-:W2:Y:S01]  /*5590*/  @!P3 LDG.E.U8 R7, desc[UR12][R8.64] ;  /* 0x0000000c0807b981 */ /* 0x000ea2000c1e1100 */
[----:B------:R-:W-:Y:S01]  /*55a0*/  IMAD.WIDE.U32 R14, R156, 0x80, RZ ;  /* 0x000000809c0e7825 */ /* 0x000fe200078e00ff */
[----:B------:R-:W-:-:S03]  /*55b0*/  ISETP.LT.OR P2, PT, R3, 0x2, !P0 ;  /* 0x000000020300780c */ /* 0x000fc60004741670 */
[----:B------:R-:W-:Y:S01]  /*55c0*/  IMAD.SHL.U32 R19, R157, 0x80, RZ ;  /* 0x000000809d137824 */ /* 0x000fe200078e00ff */
[----:B0-----:R-:W-:-:S03]  /*55d0*/  @!P3 IADD3 R14, P1, P4, R158, R22, R14 ;  /* 0x000000169e0eb210 */ /* 0x001fc60007c3e00e */
[----:B------:R-:W-:-:S05]  /*55e0*/  IMAD.IADD R160, R15, 0x1, R19 ;  /* 0x000000010fa07824 */ /* 0x000fca00078e0213 */
[----:B------:R-:W-:Y:S01]  /*55f0*/  @!P3 IADD3.X R15, R161, R23, R160, P1, P4 ;  /* 0x00000017a10fb210 */ /* 0x000fe20000fe84a0 */
        /* <DEDUP_REMOVED lines=9> */
[----:B------:R-:W3:Y:S01]  /*5690*/  @!P2 LDG.E.U8 R7, desc[UR12][R8.64+0x1] ;  /* 0x0000010c0807a981 */ /* 0x000ee2000c1e1100 */
[----:B-1----:R-:W-:Y:S02]  /*56a0*/  IADD3 R17, P1, R12, 0x88, RZ ;  /* 0x000000880c117810 */ /* 0x002fe40007f3e0ff */
[----:B------:R-:W-:-:S03]  /*56b0*/  @!P2 LEA R21, P4, R156, R158, 0x7 ;  /* 0x0000009e9c15a211 */ /* 0x000fc600078838ff */
[----:B------:R-:W-:Y:S01]  /*56c0*/  IMAD.X R19, RZ, RZ, R13, P1 ;  /* 0x000000ffff137224 */ /* 0x000fe200008e060d */
[----:B------:R-:W-:Y:S01]  /*56d0*/  ISETP.GE.AND P1, PT, R4, 0x89, PT ;  /* 0x000000890400780c */ /* 0x000fe20003f26270 */
[----:B--2---:R-:W-:Y:S01]  /*56e0*/  IMAD.WIDE.U32 R14, R17, UR4, R10 ;  /* 0x00000004110e7c25 */ /* 0x004fe2000f8e000a */
[----:B------:R-:W-:Y:S02]  /*56f0*/  @!P2 LEA.HI.X R20, R156, R161, R157, 0x7, P4 ;  /* 0x000000a19c14a211 */ /* 0x000fe400020f3c9d */
[----:B------:R-:W-:Y:S01]  /*5700*/  ISETP.LT.OR P3, PT, R3, 0x1, !P1 ;  /* 0x000000010300780c */ /* 0x000fe20004f61670 */
[----:B------:R-:W-:Y:S01]  /*5710*/  IMAD R22, R19, UR4, RZ ;  /* 0x0000000413167c24 */ /* 0x000fe2000f8e02ff */
[----:B0-----:R-:W-:Y:S02]  /*5720*/  @!P2 IADD3 R16, P5, R21, R88, RZ ;  /* 0x000000581510a210 */ /* 0x001fe40007fbe0ff */
[----:B------:R-:W-:Y:S02]  /*5730*/  IADD3 R14, P4, R14, UR6, RZ ;  /* 0x000000060e0e7c10 */ /* 0x000fe4000ff9e0ff */
[----:B---3--:R-:W-:-:S04]  /*5740*/  LOP3.LUT R7, R7, 0xff, RZ, 0xc0, !PT ;  /* 0x000000ff07077812 */ /* 0x008fc800078ec0ff */
[----:B------:R-:W-:-:S05]  /*5750*/  F2FP.F16.E4M3.UNPACK_B R7, R7 ;  /* 0x00000007ff07723e */ /* 0x000fca00020006ff */
[----:B------:R-:W-:-:S05]  /*5760*/  HADD2.F32 R7, -RZ, R7.H0_H0 ;  /* 0x20000007ff077230 */ /* 0x000fca0000004100 */
[----:B------:R-:W-:Y:S01]  /*5770*/  FMUL R18, R7, R0 ;  /* 0x0000000007127220 */ /* 0x000fe20000400000 */
[----:B------:R-:W-:Y:S02]  /*5780*/  IMAD R7, R17, UR5, R22 ;  /* 0x0000000511077c24 */ /* 0x000fe4000f8e0216 */
[----:B------:R-:W-:Y:S02]  /*5790*/  @!P2 IMAD.X R17, R20, 0x1, R89, P5 ;  /* 0x000000011411a824 */ /* 0x000fe400028e0659 */
[----:B------:R-:W-:Y:S01]  /*57a0*/  FFMA R18, R57, R2, R18 ;  /* 0x0000000239127223 */ /* 0x000fe20000000012 */
[----:B------:R-:W0:Y:S01]  /*57b0*/  @!P3 LDC.64 R22, c[0x0][0x650] ;  /* 0x00019400ff16bb82 */ /* 0x000e220000000a00 */
[--C-:B------:R-:W-:Y:S02]  /*57c0*/  IADD3.X R15, R15, UR7, R7.reuse, P4, !PT ;  /* 0x000000070f0f7c10 */ /* 0x100fe4000a7fe407 */
[----:B------:R-:W-:Y:S02]  /*57d0*/  PRMT R7, RZ, 0x7610, R7 ;  /* 0x00007610ff077816 */ /* 0x000fe40000000007 */
[----:B------:R-:W-:-:S05]  /*57e0*/  F2FP.SATFINITE.E4M3.F32.PACK_AB_MERGE_C R21, RZ, R18, RZ ;  /* 0x00000012ff15723e */ /* 0x000fca00048070ff */
[----:B------:R1:W-:Y:S04]  /*57f0*/  @!P2 STG.E.U8 desc[UR12][R16.64+0x1], R21 ;  /* 0x000001151000a986 */ /* 0x0003e8000c10110c */
[----:B------:R-:W2:Y:S01]  /*5800*/  @!P3 LDG.E.U8 R7, desc[UR12][R14.64] ;  /* 0x0000000c0e07b981 */ /* 0x000ea2000c1e1100 */
[----:B------:R-:W-:-:S04]  /*5810*/  @!P3 IADD3 R19, P2, R5, R158, RZ ;  /* 0x0000009e0513b210 */ /* 0x000fc80007f5e0ff */
[----:B------:R-:W-:Y:S01]  /*5820*/  @!P3 LEA R19, P4, R156, R19, 0x7 ;  /* 0x000000139c13b211 */ /* 0x000fe200078838ff */
[----:B------:R-:W-:Y:S01]  /*5830*/  @!P3 IMAD.X R20, R6, 0x1, R161, P2 ;  /* 0x000000010614b824 */ /* 0x000fe200010e06a1 */
[----:B------:R-:W-:Y:S02]  /*5840*/  ISETP.LT.OR P2, PT, R3, 0x2, !P1 ;  /* 0x000000020300780c */ /* 0x000fe40004f41670 */
[----:B0-----:R-:W-:Y:S02]  /*5850*/  @!P3 IADD3 R18, P5, R19, R22, RZ ;  /* 0x000000161312b210 */ /* 0x001fe40007fbe0ff */
[----:B-1----:R-:W-:-:S05]  /*5860*/  @!P3 LEA.HI.X R16, R156, R20, R157, 0x7, P4 ;  /* 0x000000149c10b211 */ /* 0x002fca00020f3c9d */
        /* <DEDUP_REMOVED lines=11> */
[----:B------:R-:W-:-:S04]  /*5920*/  @!P2 IADD3 R17, P3, R5, R158, RZ ;  /* 0x0000009e0511a210 */ /* 0x000fc80007f7e0ff */
[----:B------:R-:W-:-:S04]  /*5930*/  @!P2 LEA R17, P4, R156, R17, 0x7 ;  /* 0x000000119c11a211 */ /* 0x000fc800078838ff */
[----:B0-----:R-:W-:Y:S02]  /*5940*/  @!P2 IADD3 R16, P5, R17, R22, RZ ;  /* 0x000000161110a210 */ /* 0x001fe40007fbe0ff */
[----:B--2---:R-:W-:-:S04]  /*5950*/  LOP3.LUT R7, R7, 0xff, RZ, 0xc0, !PT ;  /* 0x000000ff07077812 */ /* 0x004fc800078ec0ff */
[----:B------:R-:W-:-:S05]  /*5960*/  F2FP.F16.E4M3.UNPACK_B R7, R7 ;  /* 0x00000007ff07723e */ /* 0x000fca00020006ff */
[----:B------:R-:W-:-:S05]  /*5970*/  HADD2.F32 R7, -RZ, R7.H0_H0 ;  /* 0x20000007ff077230 */ /* 0x000fca0000004100 */
[----:B------:R-:W-:Y:S01]  /*5980*/  FMUL R20, R7, R0 ;  /* 0x0000000007147220 */ /* 0x000fe20000400000 */
[----:B------:R-:W-:Y:S01]  /*5990*/  @!P2 IMAD.X R7, R6, 0x1, R161, P3 ;  /* 0x000000010607a824 */ /* 0x000fe200018e06a1 */
[----:B------:R-:W-:Y:S02]  /*59a0*/  ISETP.LT.OR P3, PT, R3, 0x9, !P0 ;  /* 0x000000090300780c */ /* 0x000fe40004761670 */
[----:B------:R-:W-:Y:S02]  /*59b0*/  FFMA R20, R59, R2, R20 ;  /* 0x000000023b147223 */ /* 0x000fe40000000014 */
[----:B-1----:R-:W-:Y:S02]  /*59c0*/  @!P2 LEA.HI.X R18, R156, R7, R157, 0x7, P4 ;  /* 0x000000079c12a211 */ /* 0x002fe400020f3c9d */
[----:B------:R-:W-:Y:S02]  /*59d0*/  PRMT R7, RZ, 0x7610, R7 ;  /* 0x00007610ff077816 */ /* 0x000fe40000000007 */
[----:B------:R-:W-:Y:S01]  /*59e0*/  F2FP.SATFINITE.E4M3.F32.PACK_AB_MERGE_C R21, RZ, R20, RZ ;  /* 0x00000014ff15723e */ /* 0x000fe200048070ff */
[----:B------:R-:W-:-:S04]  /*59f0*/  @!P2 IMAD.X R17, R18, 0x1, R23, P5 ;  /* 0x000000011211a824 */ /* 0x000fc800028e0617 */
[----:B------:R-:W0:Y:S01]  /*5a00*/  @!P3 LDC.64 R22, c[0x0][0x650] ;  /* 0x00019400ff16bb82 */ /* 0x000e220000000a00 */
[----:B------:R1:W-:Y:S04]  /*5a10*/  @!P2 STG.E.U8 desc[UR12][R16.64+0x1], R21 ;  /* 0x000001151000a986 */ /* 0x0003e8000c10110c */
[----:B------:R-:W2:Y:S01]  /*5a20*/  @!P3 LDG.E.U8 R7, desc[UR12][R8.64+0x8] ;  /* 0x0000080c0807b981 */ /* 0x000ea2000c1e1100 */
[C---:B------:R-:W-:Y:S02]  /*5a30*/  @!P3 LEA R19, P4, R156.reuse, R158, 0x7 ;  /* 0x0000009e9c13b211 */ /* 0x040fe400078838ff */
[----:B------:R-:W-:Y:S02]  /*5a40*/  ISETP.LT.OR P2, PT, R3, 0xa, !P0 ;  /* 0x0000000a0300780c */ /* 0x000fe40004741670 */
[----:B-1----:R-:W-:-:S02]  /*5a50*/  @!P3 LEA.HI.X R16, R156, R161, R157, 0x7, P4 ;  /* 0x000000a19c10b211 */ /* 0x002fc400020f3c9d */
[----:B0-----:R-:W-:-:S05]  /*5a60*/  @!P3 IADD3 R18, P5, R19, R22, RZ ;  /* 0x000000161312b210 */ /* 0x001fca0007fbe0ff */
        /* <DEDUP_REMOVED lines=11> */
[C---:B------:R-:W-:Y:S02]  /*5b20*/  @!P2 LEA R17, P4, R156.reuse, R158, 0x7 ;  /* 0x0000009e9c11a211 */ /* 0x040fe400078838ff */
        /* <DEDUP_REMOVED lines=398> */
[----:B------:R-:W-:Y:S02]  /*7410*/  @!P2 IADD3 R9, P0, R5, R158, RZ ;  /* 0x0000009e0509a210 */ /* 0x000fe40007f1e0ff */
[----:B------:R-:W-:Y:S02]  /*7420*/  ISETP.LT.OR P1, PT, R3, 0x3a, !P1 ;  /* 0x0000003a0300780c */ /* 0x000fe40004f21670 */
[----:B------:R-:W-:Y:S01]  /*7430*/  @!P2 LEA R21, P3, R156, R9, 0x7 ;  /* 0x000000099c15a211 */ /* 0x000fe200078638ff */
[----:B------:R-:W-:-:S03]  /*7440*/  @!P2 IMAD.X R9, R6, 0x1, R161, P0 ;  /* 0x000000010609a824 */ /* 0x000fc600000e06a1 */
[----:B0-----:R-:W-:Y:S02]  /*7450*/  @!P2 IADD3 R8, P0, R21, R22, RZ ;  /* 0x000000161508a210 */ /* 0x001fe40007f1e0ff */
[----:B-1----:R-:W-:-:S05]  /*7460*/  @!P2 LEA.HI.X R16, R156, R9, R157, 0x7, P3 ;  /* 0x000000099c10a211 */ /* 0x002fca00018f3c9d */
[----:B------:R-:W-:Y:S01]  /*7470*/  @!P2 IMAD.X R9, R16, 0x1, R23, P0 ;  /* 0x000000011009a824 */ /* 0x000fe200000e0617 */
        /* <DEDUP_REMOVED lines=9> */
[----:B------:R2:W3:Y:S01]  /*7510*/  @!P1 LDG.E.U8 R7, desc[UR12][R14.64+0x39] ;  /* 0x0000390c0e079981 */ /* 0x0004e2000c1e1100 */
[----:B------:R-:W-:-:S04]  /*7520*/  @!P1 IADD3 R19, P2, R5, R158, RZ ;  /* 0x0000009e05139210 */ /* 0x000fc80007f5e0ff */
[----:B------:R-:W-:Y:S01]  /*7530*/  @!P1 LEA R19, P4, R156, R19, 0x7 ;  /* 0x000000139c139211 */ /* 0x000fe200078838ff */
[----:B--2---:R-:W-:-:S05]  /*7540*/  @!P1 IMAD.X R15, R6, 0x1, R161, P2 ;  /* 0x00000001060f9824 */ /* 0x004fca00010e06a1 */
[----:B------:R-:W-:Y:S02]  /*7550*/  @!P1 LEA.HI.X R18, R156, R15, R157, 0x7, P4 ;  /* 0x0000000f9c129211 */ /* 0x000fe400020f3c9d */
[----:B---3--:R-:W-:-:S04]  /*7560*/  LOP3.LUT R7, R7, 0xff, RZ, 0xc0, !PT ;  /* 0x000000ff07077812 */ /* 0x008fc800078ec0ff */
[----:B------:R-:W-:-:S05]  /*7570*/  F2FP.F16.E4M3.UNPACK_B R7, R7 ;  /* 0x00000007ff07723e */ /* 0x000fca00020006ff */
[----:B------:R-:W-:-:S05]  /*7580*/  HADD2.F32 R7, -RZ, R7.H0_H0 ;  /* 0x20000007ff077230 */ /* 0x000fca0000004100 */
[----:B------:R-:W-:Y:S01]  /*7590*/  FMUL R16, R7, R0 ;  /* 0x0000000007107220 */ /* 0x000fe20000400000 */
[----:B------:R-:W-:-:S03]  /*75a0*/  IADD3 R7, P0, R12, 0xc0, RZ ;  /* 0x000000c00c077810 */ /* 0x000fc60007f1e0ff */
[----:B------:R-:W-:Y:S02]  /*75b0*/  FFMA R87, R87, R2, R16 ;  /* 0x0000000257577223 */ /* 0x000fe40000000010 */
[----:B------:R-:W-:Y:S01]  /*75c0*/  IMAD.X R16, RZ, RZ, R13, P0 ;  /* 0x000000ffff107224 */ /* 0x000fe200000e060d */
[----:B------:R-:W-:Y:S01]  /*75d0*/  ISETP.GE.AND P0, PT, R4, 0xc1, PT ;  /* 0x000000c10400780c */ /* 0x000fe20003f06270 */
[----:B-1----:R-:W-:Y:S01]  /*75e0*/  IMAD.WIDE.U32 R8, R7, UR4, R10 ;  /* 0x0000000407087c25 */ /* 0x002fe2000f8e000a */
[----:B------:R-:W-:Y:S02]  /*75f0*/  F2FP.SATFINITE.E4M3.F32.PACK_AB_MERGE_C R87, RZ, R87, RZ ;  /* 0x00000057ff57723e */ /* 0x000fe400048070ff */
[----:B------:R-:W-:Y:S01]  /*7600*/  ISETP.LT.OR P3, PT, R3, 0x1, !P0 ;  /* 0x000000010300780c */ /* 0x000fe20004761670 */
[----:B------:R-:W-:Y:S01]  /*7610*/  IMAD R14, R16, UR4, RZ ;  /* 0x00000004100e7c24 */ /* 0x000fe2000f8e02ff */
[----:B0-----:R-:W-:Y:S02]  /*7620*/  @!P1 IADD3 R16, P5, R19, R20, RZ ;  /* 0x0000001413109210 */ /* 0x001fe40007fbe0ff */
[----:B------:R-:W-:Y:S01]  /*7630*/  IADD3 R8, P2, R8, UR6, RZ ;  /* 0x0000000608087c10 */ /* 0x000fe2000ff5e0ff */
[----:B------:R-:W-:-:S02]  /*7640*/  IMAD R7, R7, UR5, R14 ;  /* 0x0000000507077c24 */ /* 0x000fc4000f8e020e */
[----:B------:R-:W-:-:S03]  /*7650*/  @!P1 IMAD.X R17, R18, 0x1, R21, P5 ;  /* 0x0000000112119824 */ /* 0x000fc600028e0615 */
[--C-:B------:R-:W-:Y:S02]  /*7660*/  IADD3.X R9, R9, UR7, R7.reuse, P2, !PT ;  /* 0x0000000709097c10 */ /* 0x100fe400097fe407 */
[----:B------:R-:W-:Y:S01]  /*7670*/  PRMT R7, RZ, 0x7610, R7 ;  /* 0x00007610ff077816 */ /* 0x000fe20000000007 */
[----:B------:R0:W-:Y:S01]  /*7680*/  @!P1 STG.E.U8 desc[UR12][R16.64+0x39], R87 ;  /* 0x0000395710009986 */ /* 0x0001e2000c10110c */
[----:B------:R-:W1:Y:S04]  /*7690*/  @!P3 LDC.64 R18, c[0x0][0x650] ;  /* 0x00019400ff12bb82 */ /* 0x000e680000000a00 */
[----:B------:R-:W2:Y:S01]  /*76a0*/  @!P3 LDG.E.U8 R7, desc[UR12][R8.64] ;  /* 0x0000000c0807b981 */ /* 0x000ea2000c1e1100 */
[----:B------:R-:W-:Y:S01]  /*76b0*/  @!P3 IMAD.MOV.U32 R160, RZ, RZ, R158 ;  /* 0x000000ffffa0b224 */ /* 0x000fe200078e009e */
[----:B------:R-:W-:-:S03]  /*76c0*/  ISETP.LT.OR P2, PT, R3, 0x2, !P0 ;  /* 0x000000020300780c */ /* 0x000fc60004741670 */
[----:B------:R-:W-:-:S04]  /*76d0*/  @!P3 IMAD.WIDE.U32 R14, R156, 0xc0, R160 ;  /* 0x000000c09c0eb825 */ /* 0x000fc800078e00a0 */
[----:B0-----:R-:W-:-:S06]  /*76e0*/  @!P3 IMAD R16, R157, 0xc0, RZ ;  /* 0x000000c09d10b824 */ /* 0x001fcc00078e02ff */
[----:B------:R-:W0:Y:S01]  /*76f0*/  @!P2 LDC.64 R20, c[0x0][0x650] ;  /* 0x00019400ff14ab82 */ /* 0x000e220000000a00 */
[----:B-1----:R-:W-:-:S04]  /*7700*/  @!P3 IADD3 R14, P1, R14, R18, RZ ;  /* 0x000000120e0eb210 */ /* 0x002fc80007f3e0ff */
[----:B------:R-:W-:Y:S02]  /*7710*/  @!P3 IADD3.X R15, R19, R15, R16, P1, !PT ;  /* 0x0000000f130fb210 */ /* 0x000fe40000ffe410 */
        /* <DEDUP_REMOVED lines=9> */
[----:B------:R-:W-:Y:S02]  /*77b0*/  IADD3 R17, P3, R12, 0xc8, RZ ;  /* 0x000000c80c117810 */ /* 0x000fe40007f7e0ff */
[----:B------:R-:W-:-:S03]  /*77c0*/  ISETP.GE.AND P1, PT, R4, 0xc9, PT ;  /* 0x000000c90400780c */ /* 0x000fc60003f26270 */
[----:B------:R-:W-:Y:S01]  /*77d0*/  IMAD.X R4, RZ, RZ, R13, P3 ;  /* 0x000000ffff047224 */ /* 0x000fe200018e060d */
[----:B------:R-:W-:Y:S01]  /*77e0*/  ISETP.LT.OR P3, PT, R3, 0x1, !P1 ;  /* 0x000000010300780c */ /* 0x000fe20004f61670 */
[----:B------:R-:W-:Y:S02]  /*77f0*/  @!P2 IMAD.MOV.U32 R13, RZ, RZ, R161 ;  /* 0x000000ffff0da224 */ /* 0x000fe400078e00a1 */
[----:B------:R-:W-:-:S04]  /*7800*/  IMAD.WIDE.U32 R10, R17, UR4, R10 ;  /* 0x00000004110a7c25 */ /* 0x000fc8000f8e000a */
[----:B------:R-:W-:Y:S01]  /*7810*/  IMAD R4, R4, UR4, RZ ;  /* 0x0000000404047c24 */ /* 0x000fe2000f8e02ff */
[----:B------:R-:W-:-:S03]  /*7820*/  IADD3 R10, P4, R10, UR6, RZ ;  /* 0x000000060a0a7c10 */ /* 0x000fc6000ff9e0ff */
[--C-:B------:R-:W-:Y:S01]  /*7830*/  IMAD R17, R17, UR5, R4.reuse ;  /* 0x0000000511117c24 */ /* 0x100fe2000f8e0204 */
[----:B------:R-:W-:-:S04]  /*7840*/  PRMT R4, RZ, 0x7610, R4 ;  /* 0x00007610ff047816 */ /* 0x000fc80000000004 */
[----:B------:R-:W-:Y:S02]  /*7850*/  IADD3.X R11, R11, UR7, R17, P4, !PT ;  /* 0x000000070b0b7c10 */ /* 0x000fe4000a7fe411 */
[----:B------:R-:W1:Y:S01]  /*7860*/  @!P3 LDC.64 R16, c[0x0][0x650] ;  /* 0x00019400ff10bb82 */ /* 0x000e620000000a00 */
[----:B--2---:R-:W-:-:S04]  /*7870*/  LOP3.LUT R7, R7, 0xff, RZ, 0xc0, !PT ;  /* 0x000000ff07077812 */ /* 0x004fc800078ec0ff */
[----:B------:R-:W-:-:S05]  /*7880*/  F2FP.F16.E4M3.UNPACK_B R7, R7 ;  /* 0x00000007ff07723e */ /* 0x000fca00020006ff */
[----:B------:R-:W-:-:S05]  /*7890*/  HADD2.F32 R7, -RZ, R7.H0_H0 ;  /* 0x20000007ff077230 */ /* 0x000fca0000004100 */
[----:B------:R-:W-:Y:S01]  /*78a0*/  FMUL R12, R7, R0 ;  /* 0x00000000070c7220 */ /* 0x000fe20000400000 */
[----:B------:R-:W-:-:S03]  /*78b0*/  @!P2 IMAD R7, R157, 0xc0, RZ ;  /* 0x000000c09d07a824 */ /* 0x000fc600078e02ff */
[----:B------:R-:W-:Y:S01]  /*78c0*/  FFMA R25, R25, R2, R12 ;  /* 0x0000000219197223 */ /* 0x000fe2000000000c */
[----:B------:R-:W-:-:S04]  /*78d0*/  @!P2 IMAD.MOV.U32 R12, RZ, RZ, R158 ;  /* 0x000000ffff0ca224 */ /* 0x000fc800078e009e */
[----:B------:R-:W-:Y:S01]  /*78e0*/  @!P2 IMAD.WIDE.U32 R12, R156, 0xc0, R12 ;  /* 0x000000c09c0ca825 */ /* 0x000fe200078e000c */
[----:B------:R-:W-:Y:S02]  /*78f0*/  F2FP.SATFINITE.E4M3.F32.PACK_AB_MERGE_C R25, RZ, R25, RZ ;  /* 0x00000019ff19723e */ /* 0x000fe400048070ff */
[----:B0-----:R-:W-:-:S04]  /*7900*/  @!P2 IADD3 R14, P5, R12, R20, RZ ;  /* 0x000000140c0ea210 */ /* 0x001fc80007fbe0ff */
[----:B------:R-:W-:-:S05]  /*7910*/  @!P2 IADD3.X R15, R21, R13, R7, P5, !PT ;  /* 0x0000000d150fa210 */ /* 0x000fca0002ffe407 */
[----:B------:R0:W-:Y:S04]  /*7920*/  @!P2 STG.E.U8 desc[UR12][R14.64+0x1], R25 ;  /* 0x000001190e00a986 */ /* 0x0001e8000c10110c */
[----:B------:R-:W2:Y:S01]  /*7930*/  @!P3 LDG.E.U8 R4, desc[UR12][R10.64] ;  /* 0x0000000c0a04b981 */ /* 0x000ea2000c1e1100 */
[----:B------:R-:W-:-:S05]  /*7940*/  @!P3 IADD3 R12, P2, R5, R158, RZ ;  /* 0x0000009e050cb210 */ /* 0x000fca0007f5e0ff */
[----:B------:R-:W-:Y:S01]  /*7950*/  @!P3 IMAD.X R13, R6, 0x1, R161, P2 ;  /* 0x00000001060db824 */ /* 0x000fe200010e06a1 */
[----:B------:R-:W-:Y:S01]  /*7960*/  ISETP.LT.OR P2, PT, R3, 0x2, !P1 ;  /* 0x000000020300780c */ /* 0x000fe20004f41670 */
[----:B------:R-:W-:-:S03]  /*7970*/  @!P3 IMAD.WIDE.U32 R12, R156, 0xc0, R12 ;  /* 0x000000c09c0cb825 */ /* 0x000fc600078e000c */
[----:B-1----:R-:W-:-:S09]  /*7980*/  @!P3 IADD3 R12, P4, R12, R16, RZ ;  /* 0x000000100c0cb210 */ /* 0x002fd20007f9e0ff */
[----:B------:R-:W1:Y:S01]  /*7990*/  @!P2 LDC.64 R18, c[0x0][0x650] ;  /* 0x00019400ff12ab82 */ /* 0x000e620000000a00 */
[----:B--2---:R-:W-:-:S04]  /*79a0*/  LOP3.LUT R4, R4, 0xff, RZ, 0xc0, !PT ;  /* 0x000000ff04047812 */ /* 0x004fc800078ec0ff */
[----:B------:R-:W-:-:S05]  /*79b0*/  F2FP.F16.E4M3.UNPACK_B R4, R4 ;  /* 0x00000004ff04723e */ /* 0x000fca00020006ff */
[----:B------:R-:W-:Y:S02]  /*79c0*/  HADD2.F32 R7, -RZ, R4.H0_H0 ;  /* 0x20000004ff077230 */ /* 0x000fe40000004100 */
[----:B------:R-:W-:-:S03]  /*79d0*/  @!P3 IMAD R4, R157, 0xc0, RZ ;  /* 0x000000c09d04b824 */ /* 0x000fc600078e02ff */
[----:B------:R-:W-:Y:S02]  /*79e0*/  FMUL R7, R7, R0 ;  /* 0x0000000007077220 */ /* 0x000fe40000400000 */
[----:B------:R-:W-:Y:S02]  /*79f0*/  @!P3 IADD3.X R13, R17, R4, R13, P4, !PT ;  /* 0x00000004110db210 */ /* 0x000fe400027fe40d */
[----:B------:R-:W-:Y:S01]  /*7a00*/  FFMA R7, R26, R2, R7 ;  /* 0x000000021a077223 */ /* 0x000fe20000000007 */
[----:B------:R-:W-:-:S04]  /*7a10*/  PRMT R4, RZ, 0x7610, R4 ;  /* 0x00007610ff047816 */ /* 0x000fc80000000004 */
[----:B------:R-:W-:-:S05]  /*7a20*/  F2FP.SATFINITE.E4M3.F32.PACK_AB_MERGE_C R17, RZ, R7, RZ ;  /* 0x00000007ff11723e */ /* 0x000fca00048070ff */
[----:B------:R1:W-:Y:S04]  /*7a30*/  @!P3 STG.E.U8 desc[UR12][R12.64], R17 ;  /* 0x000000110c00b986 */ /* 0x0003e8000c10110c */
[----:B------:R-:W2:Y:S01]  /*7a40*/  @!P2 LDG.E.U8 R4, desc[UR12][R10.64+0x1] ;  /* 0x0000010c0a04a981 */ /* 0x000ea2000c1e1100 */
[----:B0-----:R-:W-:-:S05]  /*7a50*/  @!P2 IADD3 R14, P3, R5, R158, RZ ;  /* 0x0000009e050ea210 */ /* 0x001fca0007f7e0ff */
[----:B------:R-:W-:Y:S01]  /*7a60*/  @!P2 IMAD.X R15, R6, 0x1, R161, P3 ;  /* 0x00000001060fa824 */ /* 0x000fe200018e06a1 */
[----:B------:R-:W-:Y:S01]  /*7a70*/  ISETP.LT.OR P3, PT, R3, 0x9, !P0 ;  /* 0x000000090300780c */ /* 0x000fe20004761670 */
[----:B------:R-:W-:-:S03]  /*7a80*/  @!P2 IMAD.WIDE.U32 R14, R156, 0xc0, R14 ;  /* 0x000000c09c0ea825 */ /* 0x000fc600078e000e */
[----:B-1----:R-:W-:Y:S02]  /*7a90*/  @!P2 IADD3 R12, P4, R14, R18, RZ ;  /* 0x000000120e0ca210 */ /* 0x002fe40007f9e0ff */
[----:B--2---:R-:W-:-:S04]  /*7aa0*/  LOP3.LUT R4, R4, 0xff, RZ, 0xc0, !PT ;  /* 0x000000ff04047812 */ /* 0x004fc800078ec0ff */
[----:B------:R-:W-:-:S05]  /*7ab0*/  F2FP.F16.E4M3.UNPACK_B R4, R4 ;  /* 0x00000004ff04723e */ /* 0x000fca00020006ff */
[----:B------:R-:W-:-:S05]  /*7ac0*/  HADD2.F32 R7, -RZ, R4.H0_H0 ;  /* 0x20000004ff077230 */ /* 0x000fca0000004100 */
[----:B------:R-:W-:Y:S01]  /*7ad0*/  FMUL R4, R7, R0 ;  /* 0x0000000007047220 */ /* 0x000fe20000400000 */
[----:B------:R-:W-:-:S03]  /*7ae0*/  @!P2 IMAD R7, R157, 0xc0, RZ ;  /* 0x000000c09d07a824 */ /* 0x000fc600078e02ff */
[----:B------:R-:W-:Y:S02]  /*7af0*/  FFMA R4, R27, R2, R4 ;  /* 0x000000021b047223 */ /* 0x000fe40000000004 */
[----:B------:R-:W-:Y:S02]  /*7b00*/  @!P2 IADD3.X R13, R19, R7, R15, P4, !PT ;  /* 0x00000007130da210 */ /* 0x000fe400027fe40f */
[----:B------:R-:W0:Y:S01]  /*7b10*/  @!P3 LDC.64 R18, c[0x0][0x650] ;  /* 0x00019400ff12bb82 */ /* 0x000e220000000a00 */
[----:B------:R-:W-:Y:S02]  /*7b20*/  F2FP.SATFINITE.E4M3.F32.PACK_AB_MERGE_C R17, RZ, R4, RZ ;  /* 0x00000004ff11723e */ /* 0x000fe400048070ff */
[----:B------:R-:W-:-:S03]  /*7b30*/  PRMT R4, RZ, 0x7610, R4 ;  /* 0x00007610ff047816 */ /* 0x000fc60000000004 */
[----:B------:R1:W-:Y:S04]  /*7b40*/  @!P2 STG.E.U8 desc[UR12][R12.64+0x1], R17 ;  /* 0x000001110c00a986 */ /* 0x0003e8000c10110c */
[----:B------:R-:W2:Y:S01]  /*7b50*/  @!P3 LDG.E.U8 R4, desc[UR12][R8.64+0x8] ;  /* 0x0000080c0804b981 */ /* 0x000ea2000c1e1100 */
[----:B------:R-:W-:Y:S01]  /*7b60*/  ISETP.LT.OR P4, PT, R3, 0xa, !P0 ;  /* 0x0000000a0300780c */ /* 0x000fe20004781670 */
[----:B-1----:R-:W-:Y:S02]  /*7b70*/  @!P3 IMAD.MOV.U32 R12, RZ, RZ, R158 ;  /* 0x000000ffff0cb224 */ /* 0x002fe400078e009e */
[----:B------:R-:W-:Y:S02]  /*7b80*/  @!P3 IMAD.MOV.U32 R13, RZ, RZ, R161 ;  /* 0x000000ffff0db224 */ /* 0x000fe400078e00a1 */
[----:B------:R-:W-:-:S03]  /*7b90*/  @!P3 IMAD.WIDE.U32 R14, R156, 0xc0, R12 ;  /* 0x000000c09c0eb825 */ /* 0x000fc600078e000c */
[----:B0-----:R-:W-:Y:S02]  /*7ba0*/  @!P3 IADD3 R12, P2, R14, R18, RZ ;  /* 0x000000120e0cb210 */ /* 0x001fe40007f5e0ff */
[----:B--2---:R-:W-:-:S04]  /*7bb0*/  LOP3.LUT R4, R4, 0xff, RZ, 0xc0, !PT ;  /* 0x000000ff04047812 */ /* 0x004fc800078ec0ff */
[----:B------:R-:W-:-:S05]  /*7bc0*/  F2FP.F16.E4M3.UNPACK_B R4, R4 ;  /* 0x00000004ff04723e */ /* 0x000fca00020006ff */
[----:B------:R-:W-:Y:S02]  /*7bd0*/  HADD2.F32 R7, -RZ, R4.H0_H0 ;  /* 0x20000004ff077230 */ /* 0x000fe40000004100 */
[----:B------:R-:W-:-:S03]  /*7be0*/  @!P3 IMAD R4, R157, 0xc0, RZ ;  /* 0x000000c09d04b824 */ /* 0x000fc600078e02ff */
[----:B------:R-:W-:Y:S02]  /*7bf0*/  FMUL R7, R7, R0 ;  /* 0x0000000007077220 */ /* 0x000fe40000400000 */
[--C-:B------:R-:W-:Y:S02]  /*7c00*/  @!P3 IADD3.X R13, R19, R15, R4.reuse, P2, !PT ;  /* 0x0000000f130db210 */ /* 0x100fe400017fe404 */
[----:B------:R-:W-:Y:S01]  /*7c10*/  FFMA R7, R28, R2, R7 ;  /* 0x000000021c077223 */ /* 0x000fe20000000007 */
[----:B------:R-:W-:Y:S01]  /*7c20*/  PRMT R4, RZ, 0x7610, R4 ;  /* 0x00007610ff047816 */ /* 0x000fe20000000004 */
[----:B------:R-:W0:Y:S03]  /*7c30*/  @!P4 LDC.64 R18, c[0x0][0x650] ;  /* 0x00019400ff12cb82 */ /* 0x000e260000000a00 */
[----:B------:R-:W-:-:S05]  /*7c40*/  F2FP.SATFINITE.E4M3.F32.PACK_AB_MERGE_C R17, RZ, R7, RZ ;  /* 0x00000007ff11723e */ /* 0x000fca00048070ff */
        /* <DEDUP_REMOVED lines=19> */
[----:B------:R-:W-:-:S05]  /*7d80*/  @!P2 IADD3 R14, P3, R5, R158, RZ ;  /* 0x0000009e050ea210 */ /* 0x000fca0007f7e0ff */
[----:B------:R-:W-:Y:S01]  /*7d90*/  @!P2 IMAD.X R15, R6, 0x1, R161, P3 ;  /* 0x00000001060fa824 */ /* 0x000fe200018e06a1 */
[----:B------:R-:W-:Y:S01]  /*7da0*/  ISETP.LT.OR P3, PT, R3, 0xa, !P1 ;  /* 0x0000000a0300780c */ /* 0x000fe20004f61670 */
[----:B------:R-:W-:-:S03]  /*7db0*/  @!P2 IMAD.WIDE.U32 R14, R156, 0xc0, R14 ;  /* 0x000000c09c0ea825 */ /* 0x000fc600078e000e */
[----:B0-----:R-:W-:Y:S02]  /*7dc0*/  @!P2 IADD3 R12, P4, R14, R18, RZ ;  /* 0x000000120e0ca210 */ /* 0x001fe40007f9e0ff */
[----:B--2---:R-:W-:-:S04]  /*7dd0*/  LOP3.LUT R4, R4, 0xff, RZ, 0xc0, !PT ;  /* 0x000000ff04047812 */ /* 0x004fc800078ec0ff */
[----:B------:R-:W-:-:S05]  /*7de0*/  F2FP.F16.E4M3.UNPACK_B R4, R4 ;  /* 0x00000004ff04723e */ /* 0x000fca00020006ff */
[----:B------:R-:W-:Y:S02]  /*7df0*/  HADD2.F32 R7, -RZ, R4.H0_H0 ;  /* 0x20000004ff077230 */ /* 0x000fe40000004100 */
[----:B------:R-:W-:-:S03]  /*7e00*/  @!P2 IMAD R4, R157, 0xc0, RZ ;  /* 0x000000c09d04a824 */ /* 0x000fc600078e02ff */
[----:B------:R-:W-:Y:S02]  /*7e10*/  FMUL R7, R7, R0 ;  /* 0x0000000007077220 */ /* 0x000fe40000400000 */
[----:B------:R-:W-:Y:S02]  /*7e20*/  @!P2 IADD3.X R13, R19, R4, R15, P4, !PT ;  /* 0x00000004130da210 */ /* 0x000fe400027fe40f */
[----:B------:R-:W-:Y:S01]  /*7e30*/  FFMA R7, R30, R2, R7 ;  /* 0x000000021e077223 */ /* 0x000fe20000000007 */
[----:B------:R-:W-:Y:S01]  /*7e40*/  PRMT R4, RZ, 0x7610, R4 ;  /* 0x00007610ff047816 */ /* 0x000fe20000000004 */
[----:B------:R-:W0:Y:S03]  /*7e50*/  @!P3 LDC.64 R18, c[0x0][0x650] ;  /* 0x00019400ff12bb82 */ /* 0x000e260000000a00 */
[----:B------:R-:W-:-:S05]  /*7e60*/  F2FP.SATFINITE.E4M3.F32.PACK_AB_MERGE_C R17, RZ, R7, RZ ;  /* 0x00000007ff11723e */ /* 0x000fca00048070ff */
        /* <DEDUP_REMOVED lines=296> */
[----:B--2---:R-:W-:-:S05]  /*90f0*/  F2FP.F16.E4M3.UNPACK_B R4, R4 ;  /* 0x00000004ff04723e */ /* 0x004fca00020006ff */
        /* <DEDUP_REMOVED lines=31> */
[----:B--2---:R-:W-:-:S05]  /*92f0*/  F2FP.F16.E4M3.UNPACK_B R4, R4 ;  /* 0x00000004ff04723e */ /* 0x004fca00020006ff */
        /* <DEDUP_REMOVED lines=41> */
[----:B------:R2:W3:Y:S01]  /*9590*/  @!P0 LDG.E.U8 R4, desc[UR12][R8.64+0x39] ;  /* 0x0000390c08048981 */ /* 0x0004e2000c1e1100 */
[----:B------:R-:W-:Y:S01]  /*95a0*/  ISETP.LT.OR P2, PT, R3, 0x39, !P1 ;  /* 0x000000390300780c */ /* 0x000fe20004f41670 */
[----:B--2---:R-:W-:Y:S02]  /*95b0*/  @!P0 IMAD.MOV.U32 R8, RZ, RZ, R158 ;  /* 0x000000ffff088224 */ /* 0x004fe400078e009e */
[----:B------:R-:W-:-:S10]  /*95c0*/  @!P0 IMAD.MOV.U32 R9, RZ, RZ, R161 ;  /* 0x000000ffff098224 */ /* 0x000fd400078e00a1 */
[----:B-1----:R-:W1:Y:S01]  /*95d0*/  @!P2 LDC.64 R16, c[0x0][0x650] ;  /* 0x00019400ff10ab82 */ /* 0x002e620000000a00 */
[----:B------:R-:W-:-:S03]  /*95e0*/  @!P0 IMAD.WIDE.U32 R14, R156, 0xc0, R8 ;  /* 0x000000c09c0e8825 */ /* 0x000fc600078e0008 */
[----:B0-----:R-:W-:Y:S02]  /*95f0*/  @!P0 IADD3 R12, P3, R14, R18, RZ ;  /* 0x000000120e0c8210 */ /* 0x001fe40007f7e0ff */
[----:B---3--:R-:W-:-:S05]  /*9600*/  F2FP.F16.E4M3.UNPACK_B R4, R4 ;  /* 0x00000004ff04723e */ /* 0x008fca00020006ff */
[----:B------:R-:W-:-:S05]  /*9610*/  HADD2.F32 R7, -RZ, R4.H0_H0 ;  /* 0x20000004ff077230 */ /* 0x000fca0000004100 */
[----:B------:R-:W-:Y:S01]  /*9620*/  FMUL R4, R7, R0 ;  /* 0x0000000007047220 */ /* 0x000fe20000400000 */
[----:B------:R-:W-:-:S03]  /*9630*/  @!P0 IMAD R7, R157, 0xc0, RZ ;  /* 0x000000c09d078824 */ /* 0x000fc600078e02ff */
[----:B------:R-:W-:Y:S02]  /*9640*/  FFMA R4, R53, R2, R4 ;  /* 0x0000000235047223 */ /* 0x000fe40000000004 */
[----:B------:R-:W-:-:S03]  /*9650*/  @!P0 IADD3.X R13, R19, R15, R7, P3, !PT ;  /* 0x0000000f130d8210 */ /* 0x000fc60001ffe407 */
[----:B------:R-:W-:Y:S02]  /*9660*/  F2FP.SATFINITE.E4M3.F32.PACK_AB_MERGE_C R15, RZ, R4, RZ ;  /* 0x00000004ff0f723e */ /* 0x000fe400048070ff */
[----:B------:R-:W-:-:S03]  /*9670*/  PRMT R4, RZ, 0x7610, R4 ;  /* 0x00007610ff047816 */ /* 0x000fc60000000004 */
[----:B------:R0:W-:Y:S04]  /*9680*/  @!P0 STG.E.U8 desc[UR12][R12.64+0x39], R15 ;  /* 0x0000390f0c008986 */ /* 0x0001e8000c10110c */
[----:B------:R-:W2:Y:S01]  /*9690*/  @!P2 LDG.E.U8 R4, desc[UR12][R10.64+0x38] ;  /* 0x0000380c0a04a981 */ /* 0x000ea2000c1e1100 */
[----:B------:R-:W-:Y:S01]  /*96a0*/  @!P2 IADD3 R8, P0, R5, R158, RZ ;  /* 0x0000009e0508a210 */ /* 0x000fe20007f1e0ff */
[----:B------:R-:W-:Y:S01]  /*96b0*/  BSSY B0, `(.L_x_29) ;  /* 0x0000010000007945 */ /* 0x000fe20003800000 */
[----:B------:R-:W-:Y:S02]  /*96c0*/  ISETP.LT.OR P1, PT, R3, 0x3a, !P1 ;  /* 0x0000003a0300780c */ /* 0x000fe40004f21670 */
[----:B------:R-:W-:Y:S01]  /*96d0*/  PRMT R3, RZ, 0x7610, R3 ;  /* 0x00007610ff037816 */ /* 0x000fe20000000003 */
[----:B------:R-:W-:-:S02]  /*96e0*/  @!P2 IMAD.X R9, R6, 0x1, R161, P0 ;  /* 0x000000010609a824 */ /* 0x000fc400000e06a1 */
[----:B------:R-:W-:-:S03]  /*96f0*/  @!P2 IMAD.WIDE.U32 R8, R156, 0xc0, R8 ;  /* 0x000000c09c08a825 */ /* 0x000fc600078e0008 */
[----:B-1----:R-:W-:Y:S02]  /*9700*/  @!P2 IADD3 R8, P0, R8, R16, RZ ;  /* 0x000000100808a210 */ /* 0x002fe40007f1e0ff */
[----:B--2---:R-:W-:-:S05]  /*9710*/  F2FP.F16.E4M3.UNPACK_B R4, R4 ;  /* 0x00000004ff04723e */ /* 0x004fca00020006ff */
[----:B------:R-:W-:Y:S02]  /*9720*/  HADD2.F32 R7, -RZ, R4.H0_H0 ;  /* 0x20000004ff077230 */ /* 0x000fe40000004100 */
[----:B------:R-:W-:-:S03]  /*9730*/  @!P2 IMAD R4, R157, 0xc0, RZ ;  /* 0x000000c09d04a824 */ /* 0x000fc600078e02ff */
[----:B------:R-:W-:Y:S02]  /*9740*/  FMUL R7, R7, R0 ;  /* 0x0000000007077220 */ /* 0x000fe40000400000 */
[----:B------:R-:W-:Y:S02]  /*9750*/  @!P2 IADD3.X R9, R17, R4, R9, P0, !PT ;  /* 0x000000041109a210 */ /* 0x000fe400007fe409 */
[----:B------:R-:W-:-:S05]  /*9760*/  FFMA R7, R54, R2, R7 ;  /* 0x0000000236077223 */ /* 0x000fca0000000007 */
[----:B------:R-:W-:-:S05]  /*9770*/  F2FP.SATFINITE.E4M3.F32.PACK_AB_MERGE_C R7, RZ, R7, RZ ;  /* 0x00000007ff07723e */ /* 0x000fca00048070ff */
[----:B------:R0:W-:Y:S01]  /*9780*/  @!P2 STG.E.U8 desc[UR12][R8.64+0x38], R7 ;  /* 0x000038070800a986 */ /* 0x0001e2000c10110c */
[----:B------:R-:W-:Y:S05]  /*9790*/  @P1 BRA `(.L_x_30) ;  /* 0x0000000000041947 */ /* 0x000fea0003800000 */
[----:B------:R1:W5:Y:S02]  /*97a0*/  LDG.E.U8 R3, desc[UR12][R10.64+0x39] ;  /* 0x0000390c0a037981 */ /* 0x000364000c1e1100 */
.L_x_30:
[----:B------:R-:W-:Y:S05]  /*97b0*/  BSYNC B0 ;  /* 0x0000000000007941 */ /* 0x000fea0003800000 */
.L_x_29:
[----:B-----5:R-:W-:Y:S01]  /*97c0*/  F2FP.F16.E4M3.UNPACK_B R3, R3 ;  /* 0x00000003ff03723e */ /* 0x020fe200020006ff */
[----:B------:R-:W-:Y:S06]  /*97d0*/  @P1 EXIT ;  /* 0x000000000000194d */ /* 0x000fec0003800000 */
[----:B------:R-:W-:Y:S01]  /*97e0*/  IADD3 R158, P0, R5, R158, RZ ;  /* 0x0000009e059e7210 */ /* 0x000fe20007f1e0ff */
[----:B------:R-:W-:Y:S01]  /*97f0*/  HADD2.F32 R3, -RZ, R3.H0_H0 ;  /* 0x20000003ff037230 */ /* 0x000fe20000004100 */
[----:B------:R-:W-:Y:S01]  /*9800*/  ULDC.64 UR4, c[0x0][0x650] ;  /* 0x0001940000047ab9 */ /* 0x000fe20000000a00 */
[----:B------:R-:W-:Y:S02]  /*9810*/  IMAD R157, R157, 0xc0, RZ ;  /* 0x000000c09d9d7824 */ /* 0x000fe400078e02ff */
[----:B------:R-:W-:Y:S02]  /*9820*/  IMAD.X R159, R6, 0x1, R161, P0 ;  /* 0x00000001069f7824 */ /* 0x000fe400000e06a1 */
[----:B------:R-:W-:Y:S01]  /*9830*/  FMUL R0, R3, R0 ;  /* 0x0000000003007220 */ /* 0x000fe20000400000 */
[----:B------:R-:W-:-:S04]  /*9840*/  IMAD.WIDE.U32 R158, R156, 0xc0, R158 ;  /* 0x000000c09c9e7825 */ /* 0x000fc800078e009e */
[----:B------:R-:W-:Y:S01]  /*9850*/  FFMA R0, R55, R2, R0 ;  /* 0x0000000237007223 */ /* 0x000fe20000000000 */
[----:B------:R-:W-:-:S04]  /*9860*/  IADD3 R2, P0, R158, UR4, RZ ;  /* 0x000000049e027c10 */ /* 0x000fc8000ff1e0ff */
[----:B------:R-:W-:Y:S02]  /*9870*/  F2FP.SATFINITE.E4M3.F32.PACK_AB_MERGE_C R5, RZ, R0, RZ ;  /* 0x00000000ff05723e */ /* 0x000fe400048070ff */
[----:B------:R-:W-:-:S05]  /*9880*/  IADD3.X R3, R157, UR5, R159, P0, !PT ;  /* 0x000000059d037c10 */ /* 0x000fca00087fe49f */
[----:B------:R-:W-:Y:S01]  /*9890*/  STG.E.U8 desc[UR12][R2.64+0x39], R5 ;  /* 0x0000390502007986 */ /* 0x000fe2000c10110c */
[----:B------:R-:W-:Y:S05]  /*98a0*/  EXIT ;  /* 0x000000000000794d */ /* 0x000fea0003800000 */
.L_x_28:
[----:B------:R-:W-:Y:S01]  /*98b0*/  ISETP.GE.AND P0, PT, R4, 0x9, PT ;  /* 0x000000090400780c */ /* 0x000fe20003f06270 */
[-C--:B--2---:R-:W-:Y:S01]  /*98c0*/  FMUL R120, R120, R2.reuse ;  /* 0x0000000278787220 */ /* 0x084fe20000400000 */
[----:B------:R-:W-:Y:S01]  /*98d0*/  LOP3.LUT R0, R0, 0xfffffffd, RZ, 0xc0, !PT ;  /* 0xfffffffd00007812 */ /* 0x000fe200078ec0ff */
[-C--:B------:R-:W-:Y:S01]  /*98e0*/  FMUL R121, R121, R2.reuse ;  /* 0x0000000279797220 */ /* 0x080fe20000400000 */
[C---:B------:R-:W-:Y:S01]  /*98f0*/  ISETP.LT.OR P6, PT, R3.reuse, 0x1, !P0 ;  /* 0x000000010300780c */ /* 0x040fe200047c1670 */
[-C--:B------:R-:W-:Y:S01]  /*9900*/  FMUL R122, R122, R2.reuse ;  /* 0x000000027a7a7220 */ /* 0x080fe20000400000 */
[----:B------:R-:W-:Y:S01]  /*9910*/  ISETP.LT.OR P4, PT, R3, 0x2, !P0 ;  /* 0x000000020300780c */ /* 0x000fe20004781670 */
[-C--:B------:R-:W-:Y:S01]  /*9920*/  FMUL R123, R123, R2.reuse ;  /* 0x000000027b7b7220 */ /* 0x080fe20000400000 */
[C---:B------:R-:W-:Y:S01]  /*9930*/  ISETP.LT.OR P3, PT, R3.reuse, 0x9, !P0 ;  /* 0x000000090300780c */ /* 0x040fe20004761670 */
[-C--:B------:R-:W-:Y:S01]  /*9940*/  FMUL R124, R124, R2.reuse ;  /* 0x000000027c7c7220 */ /* 0x080fe20000400000 */
[----:B------:R-:W-:Y:S01]  /*9950*/  ISETP.LT.OR P5, PT, R3, 0xa, !P0 ;  /* 0x0000000a0300780c */ /* 0x000fe200047a1670 */
[-C--:B------:R-:W-:Y:S01]  /*9960*/  FMUL R125, R125, R2.reuse ;  /* 0x000000027d7d7220 */ /* 0x080fe20000400000 */
[----:B------:R-:W-:Y:S01]  /*9970*/  LOP3.LUT R9, R9, 0xfffffbff, RZ, 0xc0, !PT ;  /* 0xfffffbff09097812 */ /* 0x000fe200078ec0ff */
[----:B------:R-:W-:Y:S01]  /*9980*/  FMUL R126, R126, R2 ;  /* 0x000000027e7e7220 */ /* 0x000fe20000400000 */
[----:B------:R-:W-:Y:S01]  /*9990*/  F2FP.SATFINITE.E4M3.F32.PACK_AB_MERGE_C R239, RZ, R120, RZ ;  /* 0x00000078ffef723e */ /* 0x000fe200048070ff */
[-C--:B------:R-:W-:Y:S01]  /*99a0*/  FMUL R127, R127, R2.reuse ;  /* 0x000000027f7f7220 */ /* 0x080fe20000400000 */
[----:B------:R-:W-:Y:S01]  /*99b0*/  F2FP.SATFINITE.E4M3.F32.PACK_AB_MERGE_C R245, RZ, R121, RZ ;  /* 0x00000079fff5723e */ /* 0x000fe200048070ff */
[----:B------:R-:W0:Y:S01]  /*99c0*/  @!P6 LDC.64 R240, c[0x0][0x650] ;  /* 0x00019400fff0eb82 */ /* 0x000e220000000a00 */
[----:B------:R-:W-:Y:S01]  /*99d0*/  @P6 LOP3.LUT R0, R0, 0x2, RZ, 0xfc, !PT ;  /* 0x0000000200006812 */ /* 0x000fe200078efcff */
[----:B------:R-:W-:Y:S01]  /*99e0*/  FMUL R128, R128, R2 ;  /* 0x0000000280807220 */ /* 0x000fe20000400000 */
[----:B------:R-:W-:Y:S01]  /*99f0*/  F2FP.SATFINITE.E4M3.F32.PACK_AB_MERGE_C R247, RZ, R122, RZ ;  /* 0x0000007afff7723e */ /* 0x000fe200048070ff */
[-C--:B------:R-:W-:Y:S01]  /*9a00*/  FMUL R129, R129, R2.reuse ;  /* 0x0000000281817220 */ /* 0x080fe20000400000 */
[----:B------:R-:W-:Y:S01]  /*9a10*/  LOP3.LUT R0, R0, 0xfffffffe, RZ, 0xc0, !PT ;  /* 0xfffffffe00007812 */ /* 0x000fe200078ec0ff */
[-C--:B------:R-:W-:Y:S01]  /*9a20*/  FMUL R130, R130, R2.reuse ;  /* 0x0000000282827220 */ /* 0x080fe20000400000 */
[----:B------:R-:W-:Y:S01]  /*9a30*/  F2FP.SATFINITE.E4M3.F32.PACK_AB_MERGE_C R127, RZ, R127, RZ ;  /* 0x0000007fff7f723e */ /* 0x000fe200048070ff */
[----:B------:R-:W1:Y:S01]  /*9a40*/  @!P4 LDC.64 R220, c[0x0][0x650] ;  /* 0x00019400ffdccb82 */ /* 0x000e620000000a00 */
[----:B------:R-:W-:Y:S01]  /*9a50*/  @P4 LOP3.LUT R0, R0, 0x1, RZ, 0xfc, !PT ;  /* 0x0000000100004812 */ /* 0x000fe200078efcff */
[-C--:B------:R-:W-:Y:S01]  /*9a60*/  FMUL R131, R131, R2.reuse ;  /* 0x0000000283837220 */ /* 0x080fe20000400000 */
[----:B------:R-:W-:Y:S01]  /*9a70*/  F2FP.SATFINITE.E4M3.F32.PACK_AB_MERGE_C R129, RZ, R129, RZ ;  /* 0x00000081ff81723e */ /* 0x000fe200048070ff */
[-C--:B------:R-:W-:Y:S01]  /*9a80*/  FMUL R132, R132, R2.reuse ;  /* 0x0000000284847220 */ /* 0x080fe20000400000 */
[----:B------:R-:W-:Y:S01]  /*9a90*/  LOP3.LUT R0, R0, 0xfffff7ff, RZ, 0xc0, !PT ;  /* 0xfffff7ff00007812 */ /* 0x000fe200078ec0ff */
[-C--:B------:R-:W-:Y:S01]  /*9aa0*/  FMUL R133, R133, R2.reuse ;  /* 0x0000000285857220 */ /* 0x080fe20000400000 */
[----:B------:R-:W-:Y:S01]  /*9ab0*/  F2FP.SATFINITE.E4M3.F32.PACK_AB_MERGE_C R131, RZ, R131, RZ ;  /* 0x00000083ff83723e */ /* 0x000fe200048070ff */
[----:B------:R-:W2:Y:S01]  /*9ac0*/  @!P3 LDC.64 R218, c[0x0][0x650] ;  /* 0x00019400ffdabb82 */ /* 0x000ea20000000a00 */
[----:B------:R-:W-:Y:S01]  /*9ad0*/  @P3 LOP3.LUT R0, R0, 0x800, RZ, 0xfc, !PT ;  /* 0x0000080000003812 */ /* 0x000fe200078efcff */
[-C--:B------:R-:W-:Y:S01]  /*9ae0*/  FMUL R134, R134, R2.reuse ;  /* 0x0000000286867220 */ /* 0x080fe20000400000 */
[----:B------:R-:W-:Y:S01]  /*9af0*/  F2FP.SATFINITE.E4M3.F32.PACK_AB_MERGE_C R133, RZ, R133, RZ ;  /* 0x00000085ff85723e */ /* 0x000fe200048070ff */
[-C--:B------:R-:W-:Y:S01]  /*9b00*/  FMUL R135, R135, R2.reuse ;  /* 0x0000000287877220 */ /* 0x080fe20000400000 */
[----:B------:R-:W-:Y:S01]  /*9b10*/  LOP3.LUT R0, R0, 0x7fffffff, RZ, 0xc0, !PT ;  /* 0x7fffffff00007812 */ /* 0x000fe200078ec0ff */
[-C--:B------:R-:W-:Y:S01]  /*9b20*/  FMUL R136, R136, R2.reuse ;  /* 0x0000000288887220 */ /* 0x080fe20000400000 */
[----:B------:R-:W-:Y:S01]  /*9b30*/  FMUL R137, R137, R2 ;  /* 0x0000000289897220 */ /* 0x000fe20000400000 */
[--C-:B0-----:R-:W-:Y:S01]  /*9b40*/  @!P6 IADD3 R240, P1, P2, R158, R240, R5.reuse ;  /* 0x000000f09ef0e210 */ /* 0x101fe20007a3e005 */
[----:B------:R-:W0:Y:S01]  /*9b50*/  @!P5 LDC.64 R216, c[0x0][0x650] ;  /* 0x00019400ffd8db82 */ /* 0x000e220000000a00 */
[----:B------:R-:W-:Y:S01]  /*9b60*/  F2FP.SATFINITE.E4M3.F32.PACK_AB_MERGE_C R135, RZ, R135, RZ ;  /* 0x00000087ff87723e */ /* 0x000fe200048070ff */
[-C--:B------:R-:W-:Y:S01]  /*9b70*/  FMUL R138, R138, R2.reuse ;  /* 0x000000028a8a7220 */ /* 0x080fe20000400000 */
[--C-:B------:R-:W-:Y:S01]  /*9b80*/  @!P6 IADD3.X R241, R161, R241, R6.reuse, P1, P2 ;  /* 0x000000f1a1f1e210 */ /* 0x100fe20000fe4406 */
[-C--:B------:R-:W-:Y:S01]  /*9b90*/  FMUL R139, R139, R2.reuse ;  /* 0x000000028b8b7220 */ /* 0x080fe20000400000 */
[----:B------:R-:W-:Y:S01]  /*9ba0*/  F2FP.SATFINITE.E4M3.F32.PACK_AB_MERGE_C R137, RZ, R137, RZ ;  /* 0x00000089ff89723e */ /* 0x000fe200048070ff */
[----:B------:R-:W-:Y:S01]  /*9bb0*/  FMUL R140, R140, R2 ;  /* 0x000000028c8c7220 */ /* 0x000fe20000400000 */
[--C-:B-1----:R-:W-:Y:S01]  /*9bc0*/  @!P4 IADD3 R220, P1, P2, R158, R220, R5.reuse ;  /* 0x000000dc9edcc210 */ /* 0x102fe20007a3e005 */
[-C--:B------:R-:W-:Y:S01]  /*9bd0*/  FMUL R141, R141, R2.reuse ;  /* 0x000000028d8d7220 */ /* 0x080fe20000400000 */
[----:B------:R-:W-:Y:S01]  /*9be0*/  F2FP.SATFINITE.E4M3.F32.PACK_AB_MERGE_C R139, RZ, R139, RZ ;  /* 0x0000008bff8b723e */ /* 0x000fe200048070ff */
[-C--:B------:R-:W-:Y:S01]  /*9bf0*/  FMUL R142, R142, R2.reuse ;  /* 0x000000028e8e7220 */ /* 0x080fe20000400000 */
[--C-:B------:R-:W-:Y:S01]  /*9c00*/  @!P4 IADD3.X R221, R161, R221, R6.reuse, P1, P2 ;  /* 0x000000dda1ddc210 */ /* 0x100fe20000fe4406 */
[-C--:B------:R-:W-:Y:S01]  /*9c10*/  FMUL R143, R143, R2.reuse ;  /* 0x000000028f8f7220 */ /* 0x080fe20000400000 */
[----:B------:R-:W-:Y:S01]  /*9c20*/  F2FP.SATFINITE.E4M3.F32.PACK_AB_MERGE_C R141, RZ, R141, RZ ;  /* 0x0000008dff8d723e */ /* 0x000fe200048070ff */
[----:B------:R-:W-:Y:S01]  /*9c30*/  FMUL R144, R144, R2 ;  /* 0x0000000290907220 */ /* 0x000fe20000400000 */
[--C-:B--2---:R-:W-:Y:S01]  /*9c40*/  @!P3 IADD3 R218, P1, P2, R158, R218, R5.reuse ;  /* 0x000000da9edab210 */ /* 0x104fe20007a3e005 */
[-C--:B------:R-:W-:Y:S01]  /*9c50*/  FMUL R145, R145, R2.reuse ;  /* 0x0000000291917220 */ /* 0x080fe20000400000 */
[----:B------:R-:W-:Y:S01]  /*9c60*/  F2FP.SATFINITE.E4M3.F32.PACK_AB_MERGE_C R143, RZ, R143, RZ ;  /* 0x0000008fff8f723e */ /* 0x000fe200048070ff */
[-C--:B------:R-:W-:Y:S01]  /*9c70*/  FMUL R146, R146, R2.reuse ;  /* 0x0000000292927220 */ /* 0x080fe20000400000 */
[--C-:B------:R-:W-:Y:S01]  /*9c80*/  @!P3 IADD3.X R219, R161, R219, R6.reuse, P1, P2 ;  /* 0x000000dba1dbb210 */ /* 0x100fe20000fe4406 */
[-C--:B------:R-:W-:Y:S01]  /*9c90*/  FMUL R147, R147, R2.reuse ;  /* 0x0000000293937220 */ /* 0x080fe20000400000 */
[----:B------:R-:W-:Y:S01]  /*9ca0*/  ISETP.LT.OR P3, PT, R3, 0x11, !P0 ;  /* 0x000000110300780c */ /* 0x000fe20004761670 */
[-C--:B------:R-:W-:Y:S01]  /*9cb0*/  FMUL R148, R148, R2.reuse ;  /* 0x0000000294947220 */ /* 0x080fe20000400000 */
[----:B------:R-:W-:Y:S01]  /*9cc0*/  F2FP.SATFINITE.E4M3.F32.PACK_AB_MERGE_C R145, RZ, R145, RZ ;  /* 0x00000091ff91723e */ /* 0x000fe200048070ff */
[----:B------:R-:W-:Y:S01]  /*9cd0*/  FMUL R149, R149, R2 ;  /* 0x0000000295957220 */ /* 0x000fe20000400000 */
[--C-:B0-----:R-:W-:Y:S01]  /*9ce0*/  @!P5 IADD3 R216, P1, P2, R158, R216, R5.reuse ;  /* 0x000000d89ed8d210 */ /* 0x101fe20007a3e005 */
[-C--:B------:R-:W-:Y:S01]  /*9cf0*/  FMUL R88, R88, R2.reuse ;  /* 0x0000000258587220 */ /* 0x080fe20000400000 */
[----:B------:R-:W-:Y:S01]  /*9d00*/  F2FP.SATFINITE.E4M3.F32.PACK_AB_MERGE_C R147, RZ, R147, RZ ;  /* 0x00000093ff93723e */ /* 0x000fe200048070ff */
[-C--:B------:R-:W-:Y:S01]  /*9d10*/  FMUL R89, R89, R2.reuse ;  /* 0x0000000259597220 */ /* 0x080fe20000400000 */
[--C-:B------:R-:W-:Y:S01]  /*9d20*/  @!P5 IADD3.X R217, R161, R217, R6.reuse, P1, P2 ;  /* 0x000000d9a1d9d210 */ /* 0x100fe20000fe4406 */
[-C--:B------:R-:W-:Y:S01]  /*9d30*/  FMUL R150, R150, R2.reuse ;  /* 0x0000000296967220 */ /* 0x080fe20000400000 */
[----:B------:R-:W-:Y:S01]  /*9d40*/  F2FP.SATFINITE.E4M3.F32.PACK_AB_MERGE_C R149, RZ, R149, RZ ;  /* 0x00000095ff95723e */ /* 0x000fe200048070ff */
[-C--:B------:R-:W-:Y:S01]  /*9d50*/  FMUL R151, R151, R2.reuse ;  /* 0x0000000297977220 */ /* 0x080fe20000400000 */
[-C--:B------:R-:W-:Y:S01]  /*9d60*/  FMUL R90, R90, R2.reuse ;  /* 0x000000025a5a7220 */ /* 0x080fe20000400000 */
[----:B------:R-:W0:Y:S01]  /*9d70*/  @!P3 LDC.64 R214, c[0x0][0x650] ;  /* 0x00019400ffd6bb82 */ /* 0x000e220000000a00 */
[----:B------:R-:W-:Y:S01]  /*9d80*/  @P3 LOP3.LUT R9, R9, 0x400, RZ, 0xfc, !PT ;  /* 0x0000040009093812 */ /* 0x000fe200078efcff */
[-C--:B------:R-:W-:Y:S01]  /*9d90*/  FMUL R91, R91, R2.reuse ;  /* 0x000000025b5b7220 */ /* 0x080fe20000400000 */
[----:B------:R-:W-:Y:S01]  /*9da0*/  F2FP.SATFINITE.E4M3.F32.PACK_AB_MERGE_C R151, RZ, R151, RZ ;  /* 0x00000097ff97723e */ /* 0x000fe200048070ff */
[-C--:B------:R-:W-:Y:S01]  /*9db0*/  FMUL R92, R92, R2.reuse ;  /* 0x000000025c5c7220 */ /* 0x080fe20000400000 */
[----:B------:R-:W-:Y:S01]  /*9dc0*/  LOP3.LUT R9, R9, 0xffffffef, RZ, 0xc0, !PT ;  /* 0xffffffef09097812 */ /* 0x000fe200078ec0ff */
[-C--:B------:R-:W-:Y:S01]  /*9dd0*/  FMUL R93, R93, R2.reuse ;  /* 0x000000025d5d7220 */ /* 0x080fe20000400000 */
[----:B------:R-:W-:Y:S01]  /*9de0*/  F2FP.SATFINITE.E4M3.F32.PACK_AB_MERGE_C R91, RZ, R91, RZ ;  /* 0x0000005bff5b723e */ /* 0x000fe200048070ff */
[-C--:B------:R-:W-:Y:S01]  /*9df0*/  FMUL R94, R94, R2.reuse ;  /* 0x000000025e5e7220 */ /* 0x080fe20000400000 */
[-C--:B------:R-:W-:Y:S01]  /*9e00*/  FMUL R95, R95, R2.reuse ;  /* 0x000000025f5f7220 */ /* 0x080fe20000400000 */
[-C--:B------:R-:W-:Y:S01]  /*9e10*/  FMUL R96, R96, R2.reuse ;  /* 0x0000000260607220 */ /* 0x080fe20000400000 */
[----:B------:R-:W-:Y:S01]  /*9e20*/  F2FP.SATFINITE.E4M3.F32.PACK_AB_MERGE_C R93, RZ, R93, RZ ;  /* 0x0000005dff5d723e */ /* 0x000fe200048070ff */
        /* <DEDUP_REMOVED lines=12> */
[----:B------:R-:W-:Y:S01]  /*9ef0*/  FMUL R105, R105, R2 ;  /* 0x0000000269697220 */ /* 0x000fe20000400000 */
[----:B0-----:R-:W-:Y:S01]  /*9f00*/  @!P3 IADD3 R214, P1, P2, R158, R214, R5 ;  /* 0x000000d69ed6b210 */ /* 0x001fe20007a3e005 */
[-C--:B------:R-:W-:Y:S01]  /*9f10*/  FMUL R106, R106, R2.reuse ;  /* 0x000000026a6a7220 */ /* 0x080fe20000400000 */
[----:B------:R-:W-:Y:S01]  /*9f20*/  F2FP.SATFINITE.E4M3.F32.PACK_AB_MERGE_C R103, RZ, R103, RZ ;  /* 0x00000067ff67723e */ /* 0x000fe200048070ff */
[-C--:B------:R-:W-:Y:S01]  /*9f30*/  FMUL R107, R107, R2.reuse ;  /* 0x000000026b6b7220 */ /* 0x080fe20000400000 */
[----:B------:R-:W-:Y:S01]  /*9f40*/  @!P3 IADD3.X R215, R161, R215, R6, P1, P2 ;  /* 0x000000d7a1d7b210 */ /* 0x000fe20000fe4406 */
[-C--:B------:R-:W-:Y:S01]  /*9f50*/  FMUL R108, R108, R2.reuse ;  /* 0x000000026c6c7220 */ /* 0x080fe20000400000 */
[----:B------:R-:W-:Y:S01]  /*9f60*/  ISETP.LT.OR P3, PT, R3, 0x12, !P0 ;  /* 0x000000120300780c */ /* 0x000fe20004761670 */
[-C--:B------:R-:W-:Y:S01]  /*9f70*/  FMUL R109, R109, R2.reuse ;  /* 0x000000026d6d7220 */ /* 0x080fe20000400000 */
[----:B------:R-:W-:Y:S01]  /*9f80*/  F2FP.SATFINITE.E4M3.F32.PACK_AB_MERGE_C R105, RZ, R105, RZ ;  /* 0x00000069ff69723e */ /* 0x000fe200048070ff */
[-C--:B------:R-:W-:Y:S01]  /*9f90*/  FMUL R110, R110, R2.reuse ;  /* 0x000000026e6e7220 */ /* 0x080fe20000400000 */
[----:B------:R-:W-:Y:S01]  /*9fa0*/  F2FP.SATFINITE.E4M3.F32.PACK_AB_MERGE_C R107, RZ, R107, RZ ;  /* 0x0000006bff6b723e */ /* 0x000fe200048070ff */
        /* <DEDUP_REMOVED lines=17> */
[----:B------:R-:W-:Y:S01]  /*a0c0*/  F2FP.SATFINITE.E4M3.F32.PACK_AB_MERGE_C R117, RZ, R117, RZ ;  /* 0x00000075ff75723e */ /* 0x000fe200048070ff */
[-C--:B------:R-:W-:Y:S01]  /*a0d0*/  FMUL R57, R57, R2.reuse ;  /* 0x0000000239397220 */ /* 0x080fe20000400000 */
[----:B------:R-:W-:Y:S01]  /*a0e0*/  F2FP.SATFINITE.E4M3.F32.PACK_AB_MERGE_C R119, RZ, R119, RZ ;  /* 0x00000077ff77723e */ /* 0x000fe200048070ff */
[----:B------:R-:W-:Y:S01]  /*a0f0*/  FMUL R58, R58, R2 ;  /* 0x000000023a3a7220 */ /* 0x000fe20000400000 */
[----:B------:R-:W-:Y:S02]  /*a100*/  BSSY B0, `(.L_x_31) ;  /* 0x0000205000007945 */ /* 0x000fe40003800000 */
[----:B------:R-:W-:-:S02]  /*a110*/  F2FP.SATFINITE.E4M3.F32.PACK_AB_MERGE_C R57, RZ, R57, RZ ;  /* 0x00000039ff39723e */ /* 0x000fc400048070ff */
[----:B0-----:R-:W-:-:S04]  /*a120*/  @!P3 IADD3 R212, P1, P2, R158, R212, R5 ;  /* 0x000000d49ed4b210 */ /* 0x001fc80007a3e005 */
[----:B------:R-:W-:Y:S02]  /*a130*/  @!P3 IADD3.X R213, R161, R213, R6, P1, P2 ;  /* 0x000000d5a1d5b210 */ /* 0x000fe40000fe4406 */
[----:B------:R-:W-:-:S13]  /*a140*/  ISETP.LT.OR P3, PT, R3, 0x19, !P0 ;  /* 0x000000190300780c */ /* 0x000fda0004761670 */
[----:B------:R-:W0:Y:S01]  /*a150*/  @!P3 LDC.64 R210, c[0x0][0x650] ;  /* 0x00019400ffd2bb82 */ /* 0x000e220000000a00 */
[----:B------:R-:W-:-:S04]  /*a160*/  @P3 LOP3.LUT R9, R9, 0x200, RZ, 0xfc, !PT ;  /* 0x0000020009093812 */ /* 0x000fc800078efcff */
[----:B------:R-:W-:Y:S02]  /*a170*/  LOP3.LUT R9, R9, 0xfffffff7, RZ, 0xc0, !PT ;  /* 0xfffffff709097812 */ /* 0x000fe400078ec0ff */
        /* <DEDUP_REMOVED lines=46> */
[----:B------:R-:W-:Y:S02]  /*a460*/  @P3 LOP3.LUT R9, R9, 0x20, RZ, 0xfc, !PT ;  /* 0x0000002009093812 */ /* 0x000fe400078efcff */
        /* <DEDUP_REMOVED lines=8> */
[----:B------:R-:W-:-:S04]  /*a4f0*/  ISETP.GE.AND P3, PT, R4, 0x41, PT ;  /* 0x000000410400780c */ /* 0x000fc80003f66270 */
[----:B------:R-:W-:Y:S02]  /*a500*/  ISETP.LT.OR P2, PT, R3, 0x1, !P3 ;  /* 0x000000010300780c */ /* 0x000fe40005f41670 */
[----:B------:R-:W-:-:S11]  /*a510*/  P2R R10, PR, RZ, 0x8 ;  /* 0x00000008ff0a7803 */ /* 0x000fd60000000000 */
        /* <DEDUP_REMOVED lines=72> */
[----:B------:R-:W0:Y:S02]  /*a9a0*/  @!P2 LDC.64 R166, c[0x0][0x650] ;  /* 0x00019400ffa6ab82 */ /* 0x000e240000000a00 */
        /* <DEDUP_REMOVED lines=17> */
[----:B------:R-:W-:Y:S02]  /*aac0*/  @!P3 IADD3 R11, P0, P1, R8, R158, R5 ;  /* 0x0000009e080bb210 */ /* 0x000fe4000791e005 */
[----:B------:R-:W-:Y:S02]  /*aad0*/  @P3 LOP3.LUT R0, R0, 0x8000, RZ, 0xfc, !PT ;  /* 0x0000800000003812 */ /* 0x000fe400078efcff */
[----:B------:R-:W-:Y:S02]  /*aae0*/  @!P3 IADD3.X R12, R7, R161, R6, P0, P1 ;  /* 0x000000a1070cb210 */ /* 0x000fe400007e2406 */
[----:B------:R-:W-:Y:S02]  /*aaf0*/  ISETP.LT.OR P3, PT, R3, 0x2, !P2 ;  /* 0x000000020300780c */ /* 0x000fe40005761670 */
[----:B------:R-:W-:-:S11]  /*ab00*/  LOP3.LUT R0, R0, 0xffffbfff, RZ, 0xc0, !PT ;  /* 0xffffbfff00007812 */ /* 0x000fd600078ec0ff */
        /* <DEDUP_REMOVED lines=23> */
[----:B------:R-:W-:-:S13]  /*ac80*/  ISETP.LT.OR P3, PT, R3, 0x19, !P2 ;  /* 0x000000190300780c */ /* 0x000fda0005761670 */
[----:B------:R-:W-:-:S04]  /*ac90*/  @!P3 IADD3 R23, P0, P1, R8, R158, R5 ;  /* 0x0000009e0817b210 */ /* 0x000fc8000791e005 */
        /* <DEDUP_REMOVED lines=13> */
[----:B------:R-:W-:-:S04]  /*ad70*/  ISETP.LT.OR P3, PT, R3, 0x2a, !P2 ;  /* 0x0000002a0300780c */ /* 0x000fc80005761670 */
[----:B------:R-:W-:-:S09]  /*ad80*/  P2R R231, PR, RZ, 0x8 ;  /* 0x00000008ffe77803 */ /* 0x000fd20000000000 */
[----:B------:R-:W-:-:S04]  /*ad90*/  @!P3 IADD3 R229, P0, P1, R8, R158, R5 ;  /* 0x0000009e08e5b210 */ /* 0x000fc8000791e005 */
[----:B------:R-:W-:Y:S02]  /*ada0*/  @!P3 IADD3.X R230, R7, R161, R6, P0, P1 ;  /* 0x000000a107e6b210 */ /* 0x000fe400007e2406 */
[----:B------:R-:W-:Y:S02]  /*adb0*/  ISETP.LT.OR P0, PT, R3, 0x31, !P2 ;  /* 0x000000310300780c */ /* 0x000fe40005701670 */
[----:B------:R-:W-:Y:S02]  /*adc0*/  LOP3.LUT P3, RZ, R0, 0x1, RZ, 0xc0, !PT ;  /* 0x0000000100ff7812 */ /* 0x000fe4000786c0ff */
        /* <DEDUP_REMOVED lines=8> */
[----:B------:R-:W-:-:S04]  /*ae50*/  ISETP.GE.AND P4, PT, R4, 0x1, PT ;  /* 0x000000010400780c */ /* 0x000fc80003f86270 */
[----:B------:R-:W-:-:S13]  /*ae60*/  ISETP.LT.OR P6, PT, R3, 0x1, !P4 ;  /* 0x000000010300780c */ /* 0x000fda00067c1670 */
[----:B------:R-:W0:Y:S02]  /*ae70*/  @!P6 LDC.64 R222, c[0x0][0x650] ;  /* 0x00019400ffdeeb82 */ /* 0x000e240000000a00 */
[----:B0-----:R-:W-:-:S05]  /*ae80*/  @!P6 IADD3 R242, P0, R158, R222, RZ ;  /* 0x000000de9ef2e210 */ /* 0x001fca0007f1e0ff */
[----:B------:R-:W-:Y:S01]  /*ae90*/  @!P6 IMAD.X R243, R161, 0x1, R223, P0 ;  /* 0x00000001a1f3e824 */ /* 0x000fe200000e06df */
[----:B------:R-:W-:-:S04]  /*aea0*/  LOP3.LUT P0, RZ, R0, 0x800, RZ, 0xc0, !PT ;  /* 0x0000080000ff7812 */ /* 0x000fc8000780c0ff */
[----:B------:R0:W-:Y:S01]  /*aeb0*/  @!P6 STG.E.U8 desc[UR12][R242.64], R239 ;  /* 0x000000eff200e986 */ /* 0x0001e2000c10110c */
[----:B------:R-:W-:Y:S02]  /*aec0*/  ISETP.LT.OR P6, PT, R3, 0x2, !P4 ;  /* 0x000000020300780c */ /* 0x000fe400067c1670 */
[----:B0-----:R-:W-:-:S11]  /*aed0*/  F2FP.SATFINITE.E4M3.F32.PACK_AB_MERGE_C R239, RZ, R123, RZ ;  /* 0x0000007bffef723e */ /* 0x001fd600048070ff */
[----:B------:R-:W0:Y:S02]  /*aee0*/  @!P6 LDC.64 R222, c[0x0][0x650] ;  /* 0x00019400ffdeeb82 */ /* 0x000e240000000a00 */
[----:B0-----:R-:W-:-:S05]  /*aef0*/  @!P6 IADD3 R222, P1, R158, R222, RZ ;  /* 0x000000de9edee210 */ /* 0x001fca0007f3e0ff */
[----:B------:R-:W-:-:S05]  /*af00*/  @!P6 IMAD.X R223, R161, 0x1, R223, P1 ;  /* 0x00000001a1dfe824 */ /* 0x000fca00008e06df */
[----:B------:R0:W-:Y:S01]  /*af10*/  @!P6 STG.E.U8 desc[UR12][R222.64+0x1], R245 ;  /* 0x000001f5de00e986 */ /* 0x0001e2000c10110c */
[----:B------:R-:W-:-:S03]  /*af20*/  ISETP.LT.OR P6, PT, R3, 0x9, !P4 ;  /* 0x000000090300780c */ /* 0x000fc600067c1670 */
[----:B------:R-:W-:Y:S01]  /*af30*/  @!P2 STG.E.U8 desc[UR12][R240.64], R247 ;  /* 0x000000f7f000a986 */ /* 0x000fe2000c10110c */
[----:B------:R-:W-:-:S03]  /*af40*/  LOP3.LUT P2, RZ, R9, 0x400, RZ, 0xc0, !PT ;  /* 0x0000040009ff7812 */ /* 0x000fc6000784c0ff */
[----:B------:R1:W-:Y:S01]  /*af50*/  @!P3 STG.E.U8 desc[UR12][R220.64+0x1], R239 ;  /* 0x000001efdc00b986 */ /* 0x0003e2000c10110c */
[----:B------:R-:W-:Y:S02]  /*af60*/  LOP3.LUT P3, RZ, R9, 0x10, RZ, 0xc0, !PT ;  /* 0x0000001009ff7812 */ /* 0x000fe4000786c0ff */
[----:B0-----:R-:W-:-:S03]  /*af70*/  F2FP.SATFINITE.E4M3.F32.PACK_AB_MERGE_C R223, RZ, R124, RZ ;  /* 0x0000007cffdf723e */ /* 0x001fc600048070ff */
[----:B------:R-:W0:Y:S01]  /*af80*/  @!P6 LDC.64 R120, c[0x0][0x650] ;  /* 0x00019400ff78eb82 */ /* 0x000e220000000a00 */
[----:B-1----:R-:W-:Y:S02]  /*af90*/  F2FP.SATFINITE.E4M3.F32.PACK_AB_MERGE_C R221, RZ, R125, RZ ;  /* 0x0000007dffdd723e */ /* 0x002fe400048070ff */
[----:B------:R-:W-:Y:S02]  /*afa0*/  F2FP.SATFINITE.E4M3.F32.PACK_AB_MERGE_C R239, RZ, R126, RZ ;  /* 0x0000007effef723e */ /* 0x000fe400048070ff */
[----:B0-----:R-:W-:-:S05]  /*afb0*/  @!P6 IADD3 R242, P1, R158, R120, RZ ;  /* 0x000000789ef2e210 */ /* 0x001fca0007f3e0ff */
[----:B------:R-:W-:-:S05]  /*afc0*/  @!P6 IMAD.X R243, R161, 0x1, R121, P1 ;  /* 0x00000001a1f3e824 */ /* 0x000fca00008e0679 */
[----:B------:R-:W-:Y:S01]  /*afd0*/  @!P6 STG.E.U8 desc[UR12][R242.64+0x8], R223 ;  /* 0x000008dff200e986 */ /* 0x000fe2000c10110c */
[----:B------:R-:W-:-:S13]  /*afe0*/  ISETP.LT.OR P6, PT, R3, 0xa, !P4 ;  /* 0x0000000a0300780c */ /* 0x000fda00067c1670 */
[----:B------:R-:W0:Y:S02]  /*aff0*/  @!P6 LDC.64 R120, c[0x0][0x650] ;  /* 0x00019400ff78eb82 */ /* 0x000e240000000a00 */
[----:B0-----:R-:W-:-:S05]  /*b000*/  @!P6 IADD3 R122, P1, R158, R120, RZ ;  /* 0x000000789e7ae210 */ /* 0x001fca0007f3e0ff */
[----:B------:R-:W-:Y:S01]  /*b010*/  @!P6 IMAD.X R123, R161, 0x1, R121, P1 ;  /* 0x00000001a17be824 */ /* 0x000fe200008e0679 */
[----:B------:R-:W-:-:S04]  /*b020*/  LOP3.LUT P1, RZ, R9, 0x200, RZ, 0xc0, !PT ;  /* 0x0000020009ff7812 */ /* 0x000fc8000782c0ff */
[----:B------:R0:W-:Y:S04]  /*b030*/  @!P6 STG.E.U8 desc[UR12][R122.64+0x9], R221 ;  /* 0x000009dd7a00e986 */ /* 0x0001e8000c10110c */
[----:B------:R-:W-:Y:S01]  /*b040*/  @!P0 STG.E.U8 desc[UR12][R218.64+0x8], R239 ;  /* 0x000008efda008986 */ /* 0x000fe2000c10110c */
[----:B------:R-:W-:-:S03]  /*b050*/  LOP3.LUT P0, RZ, R9, 0x8, RZ, 0xc0, !PT ;  /* 0x0000000809ff7812 */ /* 0x000fc6000780c0ff */
[----:B------:R1:W-:Y:S01]  /*b060*/  @!P5 STG.E.U8 desc[UR12][R216.64+0x9], R127 ;  /* 0x0000097fd800d986 */ /* 0x0003e2000c10110c */
[----:B------:R-:W-:Y:S02]  /*b070*/  ISETP.LT.OR P5, PT, R3, 0x11, !P4 ;  /* 0x000000110300780c */ /* 0x000fe400067a1670 */
[----:B0-----:R-:W-:Y:S02]  /*b080*/  F2FP.SATFINITE.E4M3.F32.PACK_AB_MERGE_C R221, RZ, R128, RZ ;  /* 0x00000080ffdd723e */ /* 0x001fe400048070ff */
[----:B-1----:R-:W-:-:S09]  /*b090*/  F2FP.SATFINITE.E4M3.F32.PACK_AB_MERGE_C R127, RZ, R130, RZ ;  /* 0x00000082ff7f723e */ /* 0x002fd200048070ff */
[----:B------:R-:W0:Y:S02]  /*b0a0*/  @!P5 LDC.64 R120, c[0x0][0x650] ;  /* 0x00019400ff78db82 */ /* 0x000e240000000a00 */
[----:B0-----:R-:W-:-:S05]  /*b0b0*/  @!P5 IADD3 R124, P6, R158, R120, RZ ;  /* 0x000000789e7cd210 */ /* 0x001fca0007fde0ff */
[----:B------:R-:W-:-:S05]  /*b0c0*/  @!P5 IMAD.X R125, R161, 0x1, R121, P6 ;  /* 0x00000001a17dd824 */ /* 0x000fca00030e0679 */
[----:B------:R-:W-:Y:S01]  /*b0d0*/  @!P5 STG.E.U8 desc[UR12][R124.64+0x10], R221 ;  /* 0x000010dd7c00d986 */ /* 0x000fe2000c10110c */
[----:B------:R-:W-:-:S13]  /*b0e0*/  ISETP.LT.OR P5, PT, R3, 0x12, !P4 ;  /* 0x000000120300780c */ /* 0x000fda00067a1670 */
[----:B------:R-:W0:Y:S02]  /*b0f0*/  @!P5 LDC.64 R120, c[0x0][0x650] ;  /* 0x00019400ff78db82 */ /* 0x000e240000000a00 */
[----:B0-----:R-:W-:-:S05]  /*b100*/  @!P5 IADD3 R122, P6, R158, R120, RZ ;  /* 0x000000789e7ad210 */ /* 0x001fca0007fde0ff */
[----:B------:R-:W-:-:S05]  /*b110*/  @!P5 IMAD.X R123, R161, 0x1, R121, P6 ;  /* 0x00000001a17bd824 */ /* 0x000fca00030e0679 */
[----:B------:R0:W-:Y:S01]  /*b120*/  @!P5 STG.E.U8 desc[UR12][R122.64+0x11], R129 ;  /* 0x000011817a00d986 */ /* 0x0001e2000c10110c */
[----:B------:R-:W-:-:S03]  /*b130*/  ISETP.LT.OR P5, PT, R3, 0x19, !P4 ;  /* 0x000000190300780c */ /* 0x000fc600067a1670 */
[----:B------:R1:W-:Y:S01]  /*b140*/  @!P2 STG.E.U8 desc[UR12][R214.64+0x10], R127 ;  /* 0x0000107fd600a986 */ /* 0x0003e2000c10110c */
[----:B------:R-:W-:-:S03]  /*b150*/  LOP3.LUT P2, RZ, R9, 0x100, RZ, 0xc0, !PT ;  /* 0x0000010009ff7812 */ /* 0x000fc6000784c0ff */
[----:B------:R-:W-:Y:S01]  /*b160*/  @!P3 STG.E.U8 desc[UR12][R212.64+0x11], R131 ;  /* 0x00001183d400b986 */ /* 0x000fe2000c10110c */
[----:B------:R-:W-:Y:S02]  /*b170*/  LOP3.LUT P3, RZ, R9, 0x4, RZ, 0xc0, !PT ;  /* 0x0000000409ff7812 */ /* 0x000fe4000786c0ff */
[----:B0-----:R-:W-:-:S03]  /*b180*/  F2FP.SATFINITE.E4M3.F32.PACK_AB_MERGE_C R123, RZ, R132, RZ ;  /* 0x00000084ff7b723e */ /* 0x001fc600048070ff */
[----:B------:R-:W0:Y:S01]  /*b190*/  @!P5 LDC.64 R120, c[0x0][0x650] ;  /* 0x00019400ff78db82 */ /* 0x000e220000000a00 */
[----:B-1----:R-:W-:Y:S02]  /*b1a0*/  F2FP.SATFINITE.E4M3.F32.PACK_AB_MERGE_C R127, RZ, R134, RZ ;  /* 0x00000086ff7f723e */ /* 0x002fe400048070ff */
[----:B0-----:R-:W-:-:S05]  /*b1b0*/  @!P5 IADD3 R124, P6, R158, R120, RZ ;  /* 0x000000789e7cd210 */ /* 0x001fca0007fde0ff */
[----:B------:R-:W-:-:S05]  /*b1c0*/  @!P5 IMAD.X R125, R161, 0x1, R121, P6 ;  /* 0x00000001a17dd824 */ /* 0x000fca00030e0679 */
[----:B------:R0:W-:Y:S01]  /*b1d0*/  @!P5 STG.E.U8 desc[UR12][R124.64+0x18], R123 ;  /* 0x0000187b7c00d986 */ /* 0x0001e2000c10110c */
[----:B------:R-:W-:Y:S02]  /*b1e0*/  ISETP.LT.OR P5, PT, R3, 0x1a, !P4 ;  /* 0x0000001a0300780c */ /* 0x000fe400067a1670 */
[----:B0-----:R-:W-:-:S11]  /*b1f0*/  F2FP.SATFINITE.E4M3.F32.PACK_AB_MERGE_C R125, RZ, R136, RZ ;  /* 0x00000088ff7d723e */ /* 0x001fd600048070ff */
[----:B------:R-:W0:Y:S02]  /*b200*/  @!P5 LDC.64 R120, c[0x0][0x650] ;  /* 0x00019400ff78db82 */ /* 0x000e240000000a00 */
[----:B0-----:R-:W-:-:S05]  /*b210*/  @!P5 IADD3 R120, P6, R158, R120, RZ ;  /* 0x000000789e78d210 */ /* 0x001fca0007fde0ff */
[----:B------:R-:W-:-:S05]  /*b220*/  @!P5 IMAD.X R121, R161, 0x1, R121, P6 ;  /* 0x00000001a179d824 */ /* 0x000fca00030e0679 */
[----:B------:R-:W-:Y:S01]  /*b230*/  @!P5 STG.E.U8 desc[UR12][R120.64+0x19], R133 ;  /* 0x000019857800d986 */ /* 0x000fe2000c10110c */
[----:B------:R-:W-:-:S03]  /*b240*/  ISETP.LT.OR P5, PT, R3, 0x21, !P4 ;  /* 0x000000210300780c */ /* 0x000fc600067a1670 */
[----:B------:R0:W-:Y:S01]  /*b250*/  @!P1 STG.E.U8 desc[UR12][R210.64+0x18], R127 ;  /* 0x0000187fd2009986 */ /* 0x0001e2000c10110c */
[----:B------:R-:W-:-:S03]  /*b260*/  LOP3.LUT P1, RZ, R9, 0x80, RZ, 0xc0, !PT ;  /* 0x0000008009ff7812 */ /* 0x000fc6000782c0ff */
[----:B------:R-:W-:Y:S01]  /*b270*/  @!P0 STG.E.U8 desc[UR12][R208.64+0x19], R135 ;  /* 0x00001987d0008986 */ /* 0x000fe2000c10110c */
[----:B------:R-:W-:-:S05]  /*b280*/  LOP3.LUT P0, RZ, R9, 0x2, RZ, 0xc0, !PT ;  /* 0x0000000209ff7812 */ /* 0x000fca000780c0ff */
[----:B------:R-:W1:Y:S01]  /*b290*/  @!P5 LDC.64 R122, c[0x0][0x650] ;  /* 0x00019400ff7adb82 */ /* 0x000e620000000a00 */
[----:B0-----:R-:W-:Y:S02]  /*b2a0*/  F2FP.SATFINITE.E4M3.F32.PACK_AB_MERGE_C R127, RZ, R138, RZ ;  /* 0x0000008aff7f723e */ /* 0x001fe400048070ff */
[----:B-1----:R-:W-:-:S05]  /*b2b0*/  @!P5 IADD3 R122, P6, R158, R122, RZ ;  /* 0x0000007a9e7ad210 */ /* 0x002fca0007fde0ff */
        /* <DEDUP_REMOVED lines=25> */
[----:B------:R-:W-:Y:S01]  /*b450*/  @!P1 STG.E.U8 desc[UR12][R202.64+0x28], R127 ;  /* 0x0000287fca009986 */ /* 0x000fe2000c10110c */
[----:B------:R-:W-:-:S03]  /*b460*/  LOP3.LUT P1, RZ, R0, 0x40000000, RZ, 0xc0, !PT ;  /* 0x4000000000ff7812 */ /* 0x000fc6000782c0ff */
[----:B------:R-:W-:Y:S01]  /*b470*/  @!P0 STG.E.U8 desc[UR12][R200.64+0x29], R143 ;  /* 0x0000298fc8008986 */ /* 0x000fe2000c10110c */
[----:B------:R-:W-:Y:S02]  /*b480*/  LOP3.LUT P0, RZ, R9, 0x20, RZ, 0xc0, !PT ;  /* 0x0000002009ff7812 */ /* 0x000fe4000780c0ff */
[----:B------:R-:W-:-:S03]  /*b490*/  F2FP.SATFINITE.E4M3.F32.PACK_AB_MERGE_C R9, RZ, R144, RZ ;  /* 0x00000090ff09723e */ /* 0x000fc600048070ff */
[----:B------:R-:W0:Y:S02]  /*b4a0*/  @!P5 LDC.64 R122, c[0x0][0x650] ;  /* 0x00019400ff7adb82 */ /* 0x000e240000000a00 */
        /* <DEDUP_REMOVED lines=9> */
[C---:B------:R-:W-:Y:S02]  /*b540*/  ISETP.LT.OR P5, PT, R3.reuse, 0x39, !P4 ;  /* 0x000000390300780c */ /* 0x040fe400067a1670 */
[----:B------:R-:W-:Y:S01]  /*b550*/  ISETP.LT.OR P4, PT, R3, 0x3a, !P4 ;  /* 0x0000003a0300780c */ /* 0x000fe20006781670 */
[----:B------:R0:W-:Y:S01]  /*b560*/  @!P2 STG.E.U8 desc[UR12][R198.64+0x30], R125 ;  /* 0x0000307dc600a986 */ /* 0x0001e2000c10110c */
[----:B------:R-:W-:-:S03]  /*b570*/  LOP3.LUT P2, RZ, R0, 0x10000000, RZ, 0xc0, !PT ;  /* 0x1000000000ff7812 */ /* 0x000fc6000784c0ff */
[----:B------:R-:W-:Y:S01]  /*b580*/  @!P3 STG.E.U8 desc[UR12][R196.64+0x31], R147 ;  /* 0x00003193c400b986 */ /* 0x000fe2000c10110c */
[C---:B------:R-:W-:Y:S02]  /*b590*/  LOP3.LUT P3, RZ, R0.reuse, 0x8000, RZ, 0xc0, !PT ;  /* 0x0000800000ff7812 */ /* 0x040fe4000786c0ff */
[----:B------:R-:W-:Y:S02]  /*b5a0*/  P2R R124, PR, RZ, 0x4 ;  /* 0x00000004ff7c7803 */ /* 0x000fe40000000000 */
[----:B------:R-:W-:Y:S01]  /*b5b0*/  LOP3.LUT P2, RZ, R0, 0x4000, RZ, 0xc0, !PT ;  /* 0x0000400000ff7812 */ /* 0x000fe2000784c0ff */
[----:B------:R-:W1:Y:S01]  /*b5c0*/  @!P5 LDC.64 R122, c[0x0][0x650] ;  /* 0x00019400ff7adb82 */ /* 0x000e620000000a00 */
[----:B0-----:R-:W-:-:S07]  /*b5d0*/  F2FP.SATFINITE.E4M3.F32.PACK_AB_MERGE_C R125, RZ, R150, RZ ;  /* 0x00000096ff7d723e */ /* 0x001fce00048070ff */
[----:B------:R-:W0:Y:S01]  /*b5e0*/  @!P4 LDC.64 R120, c[0x0][0x650] ;  /* 0x00019400ff78cb82 */ /* 0x000e220000000a00 */
[----:B-1----:R-:W-:-:S05]  /*b5f0*/  @!P5 IADD3 R122, P6, R158, R122, RZ ;  /* 0x0000007a9e7ad210 */ /* 0x002fca0007fde0ff */
[----:B------:R-:W-:Y:S01]  /*b600*/  @!P5 IMAD.X R123, R161, 0x1, R123, P6 ;  /* 0x00000001a17bd824 */ /* 0x000fe200030e067b */
[----:B------:R-:W-:-:S04]  /*b610*/  LOP3.LUT P6, RZ, R0, 0x2000, RZ, 0xc0, !PT ;  /* 0x0000200000ff7812 */ /* 0x000fc800078cc0ff */
[----:B------:R1:W-:Y:S01]  /*b620*/  @!P5 STG.E.U8 desc[UR12][R122.64+0x38], R9 ;  /* 0x000038097a00d986 */ /* 0x0003e2000c10110c */
[----:B0-----:R-:W-:-:S05]  /*b630*/  @!P4 IADD3 R120, P5, R158, R120, RZ ;  /* 0x000000789e78c210 */ /* 0x001fca0007fbe0ff */
[----:B------:R-:W-:Y:S01]  /*b640*/  @!P4 IMAD.X R121, R161, 0x1, R121, P5 ;  /* 0x00000001a179c824 */ /* 0x000fe200028e0679 */
[----:B------:R-:W-:-:S04]  /*b650*/  LOP3.LUT P5, RZ, R0, 0x20000000, RZ, 0xc0, !PT ;  /* 0x2000000000ff7812 */ /* 0x000fc800078ac0ff */
[----:B------:R0:W-:Y:S01]  /*b660*/  @!P4 STG.E.U8 desc[UR12][R120.64+0x39], R149 ;  /* 0x000039957800c986 */ /* 0x0001e2000c10110c */
[----:B-1----:R-:W-:Y:S01]  /*b670*/  F2FP.SATFINITE.E4M3.F32.PACK_AB_MERGE_C R9, RZ, R88, RZ ;  /* 0x00000058ff09723e */ /* 0x002fe200048070ff */
[----:B------:R-:W1:Y:S01]  /*b680*/  @!P2 LDC.64 R122, c[0x0][0x650] ;  /* 0x00019400ff7aab82 */ /* 0x000e620000000a00 */
[C---:B------:R-:W-:Y:S01]  /*b690*/  LOP3.LUT P4, RZ, R0.reuse, 0x80000000, RZ, 0xc0, !PT ;  /* 0x8000000000ff7812 */ /* 0x040fe2000788c0ff */
[----:B------:R-:W-:Y:S01]  /*b6a0*/  @!P0 STG.E.U8 desc[UR12][R194.64+0x38], R125 ;  /* 0x0000387dc2008986 */ /* 0x000fe2000c10110c */
[----:B------:R-:W-:Y:S02]  /*b6b0*/  LOP3.LUT P0, RZ, R0, 0x8000000, RZ, 0xc0, !PT ;  /* 0x0800000000ff7812 */ /* 0x000fe4000780c0ff */
[----:B0-----:R-:W-:-:S03]  /*b6c0*/  F2FP.SATFINITE.E4M3.F32.PACK_AB_MERGE_C R121, RZ, R89, RZ ;  /* 0x00000059ff79723e */ /* 0x001fc600048070ff */
[----:B------:R-:W0:Y:S06]  /*b6d0*/  @!P3 LDC.64 R88, c[0x0][0x650] ;  /* 0x00019400ff58bb82 */ /* 0x000e2c0000000a00 */
[----:B------:R-:W-:Y:S04]  /*b6e0*/  @!P4 STG.E.U8 desc[UR12][R192.64+0x39], R151 ;  /* 0x00003997c000c986 */ /* 0x000fe8000c10110c */
[----:B------:R2:W-:Y:S01]  /*b6f0*/  @!P1 STG.E.U8 desc[UR12][R190.64], R9 ;  /* 0x00000009be009986 */ /* 0x0005e2000c10110c */
[----:B------:R-:W-:-:S03]  /*b700*/  LOP3.LUT P1, RZ, R0, 0x1000, RZ, 0xc0, !PT ;  /* 0x0000100000ff7812 */ /* 0x000fc6000782c0ff */
[----:B------:R-:W-:Y:S01]  /*b710*/  @!P5 STG.E.U8 desc[UR12][R188.64+0x1], R121 ;  /* 0x00000179bc00d986 */ /* 0x000fe2000c10110c */
[----:B------:R-:W-:Y:S02]  /*b720*/  LOP3.LUT P5, RZ, R0, 0x2000000, RZ, 0xc0, !PT ;  /* 0x0200000000ff7812 */ /* 0x000fe400078ac0ff */
[----:B--2---:R-:W-:Y:S02]  /*b730*/  F2FP.SATFINITE.E4M3.F32.PACK_AB_MERGE_C R9, RZ, R92, RZ ;  /* 0x0000005cff09723e */ /* 0x004fe400048070ff */
[----:B0-----:R-:W-:Y:S02]  /*b740*/  @!P3 IADD3 R88, P4, R11, R88, RZ ;  /* 0x000000580b58b210 */ /* 0x001fe40007f9e0ff */
[----:B------:R-:W-:-:S03]  /*b750*/  F2FP.SATFINITE.E4M3.F32.PACK_AB_MERGE_C R11, RZ, R90, RZ ;  /* 0x0000005aff0b723e */ /* 0x000fc600048070ff */
[----:B------:R-:W-:Y:S01]  /*b760*/  @!P3 IMAD.X R89, R12, 0x1, R89, P4 ;  /* 0x000000010c59b824 */ /* 0x000fe200020e0659 */
[----:B-1----:R-:W-:-:S04]  /*b770*/  @!P2 IADD3 R12, P4, R13, R122, RZ ;  /* 0x0000007a0d0ca210 */ /* 0x002fc80007f9e0ff */
[----:B------:R0:W-:Y:S01]  /*b780*/  @!P3 STG.E.U8 desc[UR12][R88.64], R11 ;  /* 0x0000000b5800b986 */ /* 0x0001e2000c10110c */
[----:B------:R-:W-:Y:S01]  /*b790*/  @!P2 IMAD.X R13, R14, 0x1, R123, P4 ;  /* 0x000000010e0da824 */ /* 0x000fe200020e067b */
[----:B------:R-:W-:Y:S02]  /*b7a0*/  LOP3.LUT P4, RZ, R0, 0x4000, RZ, 0xc0, !PT ;  /* 0x0000400000ff7812 */ /* 0x000fe4000788c0ff */
[----:B------:R-:W-:Y:S02]  /*b7b0*/  ISETP.NE.AND P2, PT, R124, RZ, PT ;  /* 0x000000ff7c00720c */ /* 0x000fe40003f45270 */
[----:B------:R-:W-:Y:S01]  /*b7c0*/  LOP3.LUT P3, RZ, R0, 0x400, RZ, 0xc0, !PT ;  /* 0x0000040000ff7812 */ /* 0x000fe2000786c0ff */
[----:B0-----:R-:W0:Y:S01]  /*b7d0*/  @!P6 LDC.64 R88, c[0x0][0x650] ;  /* 0x00019400ff58eb82 */ /* 0x001e220000000a00 */
[----:B------:R-:W-:-:S07]  /*b7e0*/  F2FP.SATFINITE.E4M3.F32.PACK_AB_MERGE_C R11, RZ, R94, RZ ;  /* 0x0000005eff0b723e */ /* 0x000fce00048070ff */
[----:B------:R1:W-:Y:S04]  /*b7f0*/  @!P4 STG.E.U8 desc[UR12][R12.64+0x1], R91 ;  /* 0x0000015b0c00c986 */ /* 0x0003e8000c10110c */
[----:B------:R2:W-:Y:S01]  /*b800*/  @!P2 STG.E.U8 desc[UR12][R186.64+0x8], R9 ;  /* 0x00000809ba00a986 */ /* 0x0005e2000c10110c */
[----:B------:R-:W-:-:S03]  /*b810*/  LOP3.LUT P2, RZ, R0, 0x200, RZ, 0xc0, !PT ;  /* 0x0000020000ff7812 */ /* 0x000fc6000784c0ff */
[----:B------:R-:W-:Y:S01]  /*b820*/  @!P0 STG.E.U8 desc[UR12][R184.64+0x9], R93 ;  /* 0x0000095db8008986 */ /* 0x000fe2000c10110c */
[----:B------:R-:W-:Y:S01]  /*b830*/  LOP3.LUT P0, RZ, R0, 0x1000000, RZ, 0xc0, !PT ;  /* 0x0100000000ff7812 */ /* 0x000fe2000780c0ff */
[----:B-1----:R-:W1:Y:S01]  /*b840*/  @!P1 LDC.64 R12, c[0x0][0x650] ;  /* 0x00019400ff0c9b82 */ /* 0x002e620000000a00 */
[----:B--2---:R-:W-:Y:S02]  /*b850*/  F2FP.SATFINITE.E4M3.F32.PACK_AB_MERGE_C R9, RZ, R96, RZ ;  /* 0x00000060ff09723e */ /* 0x004fe400048070ff */
[----:B0-----:R-:W-:-:S05]  /*b860*/  @!P6 IADD3 R14, P4, R15, R88, RZ ;  /* 0x000000580f0ee210 */ /* 0x001fca0007f9e0ff */
[----:B------:R-:W-:-:S05]  /*b870*/  @!P6 IMAD.X R15, R16, 0x1, R89, P4 ;  /* 0x00000001100fe824 */ /* 0x000fca00020e0659 */
[----:B------:R0:W-:Y:S01]  /*b880*/  @!P6 STG.E.U8 desc[UR12][R14.64+0x8], R11 ;  /* 0x0000080b0e00e986 */ /* 0x0001e2000c10110c */
[----:B------:R-:W-:Y:S02]  /*b890*/  LOP3.LUT P6, RZ, R0, 0x800000, RZ, 0xc0, !PT ;  /* 0x0080000000ff7812 */ /* 0x000fe400078cc0ff */
[----:B-1----:R-:W-:-:S05]  /*b8a0*/  @!P1 IADD3 R12, P4, R17, R12, RZ ;  /* 0x0000000c110c9210 */ /* 0x002fca0007f9e0ff */
[----:B------:R-:W-:Y:S01]  /*b8b0*/  @!P1 IMAD.X R13, R18, 0x1, R13, P4 ;  /* 0x00000001120d9824 */ /* 0x000fe200020e060d */
[----:B------:R-:W-:Y:S01]  /*b8c0*/  LOP3.LUT P4, RZ, R0, 0x4000000, RZ, 0xc0, !PT ;  /* 0x0400000000ff7812 */ /* 0x000fe2000788c0ff */
[----:B0-----:R-:W0:Y:S01]  /*b8d0*/  @!P3 LDC.64 R14, c[0x0][0x650] ;  /* 0x00019400ff0ebb82 */ /* 0x001e220000000a00 */
[----:B------:R-:W-:Y:S02]  /*b8e0*/  F2FP.SATFINITE.E4M3.F32.PACK_AB_MERGE_C R11, RZ, R98, RZ ;  /* 0x00000062ff0b723e */ /* 0x000fe400048070ff */
[----:B------:R1:W-:Y:S01]  /*b8f0*/  @!P1 STG.E.U8 desc[UR12][R12.64+0x9], R95 ;  /* 0x0000095f0c009986 */ /* 0x0003e2000c10110c */
[----:B------:R-:W-:-:S08]  /*b900*/  ISETP.NE.AND P1, PT, R238, RZ, PT ;  /* 0x000000ffee00720c */ /* 0x000fd00003f25270 */
[----:B------:R2:W-:Y:S01]  /*b910*/  @!P4 STG.E.U8 desc[UR12][R182.64+0x10], R9 ;  /* 0x00001009b600c986 */ /* 0x0005e2000c10110c */
[----:B-1----:R-:W1:Y:S03]  /*b920*/  @!P2 LDC.64 R12, c[0x0][0x650] ;  /* 0x00019400ff0cab82 */ /* 0x002e660000000a00 */
[----:B------:R-:W-:Y:S01]  /*b930*/  @!P5 STG.E.U8 desc[UR12][R180.64+0x11], R97 ;  /* 0x00001161b400d986 */ /* 0x000fe2000c10110c */
[----:B------:R-:W-:Y:S02]  /*b940*/  LOP3.LUT P5, RZ, R0, 0x400000, RZ, 0xc0, !PT ;  /* 0x0040000000ff7812 */ /* 0x000fe400078ac0ff */
[----:B0-----:R-:W-:Y:S02]  /*b950*/  @!P3 IADD3 R14, P4, R19, R14, RZ ;  /* 0x0000000e130eb210 */ /* 0x001fe40007f9e0ff */
[----:B--2---:R-:W-:Y:S01]  /*b960*/  F2FP.SATFINITE.E4M3.F32.PACK_AB_MERGE_C R9, RZ, R100, RZ ;  /* 0x00000064ff09723e */ /* 0x004fe200048070ff */
[----:B------:R-:W0:Y:S02]  /*b970*/  @!P1 LDC.64 R18, c[0x0][0x650] ;  /* 0x00019400ff129b82 */ /* 0x000e240000000a00 */
[----:B------:R-:W-:-:S05]  /*b980*/  @!P3 IMAD.X R15, R20, 0x1, R15, P4 ;  /* 0x00000001140fb824 */ /* 0x000fca00020e060f */
[----:B------:R2:W-:Y:S01]  /*b990*/  @!P3 STG.E.U8 desc[UR12][R14.64+0x10], R11 ;  /* 0x0000100b0e00b986 */ /* 0x0005e2000c10110c */
[----:B------:R-:W-:Y:S02]  /*b9a0*/  LOP3.LUT P3, RZ, R0, 0x200000, RZ, 0xc0, !PT ;  /* 0x0020000000ff7812 */ /* 0x000fe4000786c0ff */
[----:B-1----:R-:W-:-:S05]  /*b9b0*/  @!P2 IADD3 R12, P4, R21, R12, RZ ;  /* 0x0000000c150ca210 */ /* 0x002fca0007f9e0ff */
[----:B------:R-:W-:Y:S01]  /*b9c0*/  @!P2 IMAD.X R13, R22, 0x1, R13, P4 ;  /* 0x00000001160da824 */ /* 0x000fe200020e060d */
[----:B------:R-:W-:Y:S02]  /*b9d0*/  ISETP.NE.AND P2, PT, R235, RZ, PT ;  /* 0x000000ffeb00720c */ /* 0x000fe40003f45270 */
[----:B--2---:R-:W-:Y:S02]  /*b9e0*/  F2FP.SATFINITE.E4M3.F32.PACK_AB_MERGE_C R11, RZ, R102, RZ ;  /* 0x00000066ff0b723e */ /* 0x004fe400048070ff */
[----:B------:R-:W-:-:S13]  /*b9f0*/  ISETP.LT.OR P4, PT, R3, 0x12, !P2 ;  /* 0x000000120300780c */ /* 0x000fda0005781670 */
[----:B------:R-:W-:Y:S04]  /*ba00*/  @!P4 STG.E.U8 desc[UR12][R12.64+0x11], R99 ;  /* 0x000011630c00c986 */ /* 0x000fe8000c10110c */
[----:B------:R1:W-:Y:S01]  /*ba10*/  @!P0 STG.E.U8 desc[UR12][R178.64+0x18], R9 ;  /* 0x00001809b2008986 */ /* 0x0003e2000c10110c */
[----:B------:R-:W-:-:S03]  /*ba20*/  ISETP.LT.OR P0, PT, R3, 0x19, !P2 ;  /* 0x000000190300780c */ /* 0x000fc60005701670 */
[----:B------:R-:W-:Y:S01]  /*ba30*/  @!P6 STG.E.U8 desc[UR12][R176.64+0x19], R101 ;  /* 0x00001965b000e986 */ /* 0x000fe2000c10110c */
[----:B------:R-:W-:Y:S02]  /*ba40*/  LOP3.LUT P6, RZ, R0, 0x100000, RZ, 0xc0, !PT ;  /* 0x0010000000ff7812 */ /* 0x000fe400078cc0ff */
[----:B-1----:R-:W-:-:S07]  /*ba50*/  F2FP.SATFINITE.E4M3.F32.PACK_AB_MERGE_C R9, RZ, R104, RZ ;  /* 0x00000068ff09723e */ /* 0x002fce00048070ff */
[----:B------:R-:W1:Y:S02]  /*ba60*/  @!P0 LDC.64 R14, c[0x0][0x650] ;  /* 0x00019400ff0e8b82 */ /* 0x000e640000000a00 */
[----:B-1----:R-:W-:-:S05]  /*ba70*/  @!P0 IADD3 R14, P4, R23, R14, RZ ;  /* 0x0000000e170e8210 */ /* 0x002fca0007f9e0ff */
[----:B------:R-:W-:Y:S01]  /*ba80*/  @!P0 IMAD.X R15, R152, 0x1, R15, P4 ;  /* 0x00000001980f8824 */ /* 0x000fe200020e060f */
[C---:B------:R-:W-:Y:S02]  /*ba90*/  ISETP.LT.OR P0, PT, R3.reuse, 0x1a, !P2 ;  /* 0x0000001a0300780c */ /* 0x040fe40005701670 */
[----:B------:R-:W-:-:S11]  /*baa0*/  ISETP.LT.OR P4, PT, R3, 0x19, !P2 ;  /* 0x000000190300780c */ /* 0x000fd60005781670 */
[----:B------:R-:W1:Y:S02]  /*bab0*/  @!P0 LDC.64 R12, c[0x0][0x650] ;  /* 0x00019400ff0c8b82 */ /* 0x000e640000000a00 */
[----:B------:R2:W-:Y:S02]  /*bac0*/  @!P4 STG.E.U8 desc[UR12][R14.64+0x18], R11 ;  /* 0x0000180b0e00c986 */ /* 0x0005e4000c10110c */
[----:B--2---:R-:W-:Y:S02]  /*bad0*/  F2FP.SATFINITE.E4M3.F32.PACK_AB_MERGE_C R11, RZ, R106, RZ ;  /* 0x0000006aff0b723e */ /* 0x004fe400048070ff */
[----:B-1----:R-:W-:-:S05]  /*bae0*/  @!P0 IADD3 R12, P4, R153, R12, RZ ;  /* 0x0000000c990c8210 */ /* 0x002fca0007f9e0ff */
[----:B------:R-:W-:Y:S01]  /*baf0*/  @!P0 IMAD.X R13, R154, 0x1, R13, P4 ;  /* 0x000000019a0d8824 */ /* 0x000fe200020e060d */
[----:B------:R-:W-:Y:S02]  /*bb00*/  ISETP.LT.OR P4, PT, R3, 0x1a, !P2 ;  /* 0x0000001a0300780c */ /* 0x000fe40005781670 */
[----:B------:R-:W-:-:S11]  /*bb10*/  ISETP.NE.AND P0, PT, R234, RZ, PT ;  /* 0x000000ffea00720c */ /* 0x000fd60003f05270 */
[----:B------:R-:W-:Y:S02]  /*bb20*/  @!P4 STG.E.U8 desc[UR12][R12.64+0x19], R103 ;  /* 0x000019670c00c986 */ /* 0x000fe4000c10110c */
[----:B------:R-:W1:Y:S02]  /*bb30*/  @!P0 LDC.64 R16, c[0x0][0x650] ;  /* 0x00019400ff108b82 */ /* 0x000e640000000a00 */
[----:B------:R2:W-:Y:S01]  /*bb40*/  @!P5 STG.E.U8 desc[UR12][R174.64+0x20], R9 ;  /* 0x00002009ae00d986 */ /* 0x0005e2000c10110c */
[----:B------:R-:W-:-:S03]  /*bb50*/  ISETP.LT.OR P5, PT, R3, 0x21, !P2 ;  /* 0x000000210300780c */ /* 0x000fc600057a1670 */
[----:B------:R-:W-:Y:S01]  /*bb60*/  @!P3 STG.E.U8 desc[UR12][R172.64+0x21], R105 ;  /* 0x00002169ac00b986 */ /* 0x000fe2000c10110c */
[----:B------:R-:W-:Y:S02]  /*bb70*/  ISETP.LT.OR P3, PT, R3, 0x22, !P2 ;  /* 0x000000220300780c */ /* 0x000fe40005761670 */
[----:B--2---:R-:W-:-:S07]  /*bb80*/  F2FP.SATFINITE.E4M3.F32.PACK_AB_MERGE_C R9, RZ, R108, RZ ;  /* 0x0000006cff09723e */ /* 0x004fce00048070ff */
[----:B------:R-:W2:Y:S08]  /*bb90*/  @!P5 LDC.64 R14, c[0x0][0x650] ;  /* 0x00019400ff0edb82 */ /* 0x000eb00000000a00 */
[----:B------:R-:W3:Y:S01]  /*bba0*/  @!P3 LDC.64 R12, c[0x0][0x650] ;  /* 0x00019400ff0cbb82 */ /* 0x000ee20000000a00 */
[----:B--2---:R-:W-:-:S05]  /*bbb0*/  @!P5 IADD3 R14, P4, R155, R14, RZ ;  /* 0x0000000e9b0ed210 */ /* 0x004fca0007f9e0ff */
[----:B------:R-:W-:Y:S01]  /*bbc0*/  @!P5 IMAD.X R15, R224, 0x1, R15, P4 ;  /* 0x00000001e00fd824 */ /* 0x000fe200020e060f */
[----:B---3--:R-:W-:-:S04]  /*bbd0*/  @!P3 IADD3 R12, P4, R225, R12, RZ ;  /* 0x0000000ce10cb210 */ /* 0x008fc80007f9e0ff */
[----:B------:R2:W-:Y:S01]  /*bbe0*/  @!P5 STG.E.U8 desc[UR12][R14.64+0x20], R11 ;  /* 0x0000200b0e00d986 */ /* 0x0005e2000c10110c */
[----:B------:R-:W-:Y:S01]  /*bbf0*/  LOP3.LUT P5, RZ, R0, 0x20000, RZ, 0xc0, !PT ;  /* 0x0002000000ff7812 */ /* 0x000fe200078ac0ff */
[----:B------:R-:W-:Y:S01]  /*bc00*/  @!P3 IMAD.X R13, R226, 0x1, R13, P4 ;  /* 0x00000001e20db824 */ /* 0x000fe200020e060d */
[----:B------:R-:W-:-:S04]  /*bc10*/  LOP3.LUT P4, RZ, R0, 0x80000, RZ, 0xc0, !PT ;  /* 0x0008000000ff7812 */ /* 0x000fc8000788c0ff */
[----:B------:R3:W-:Y:S01]  /*bc20*/  @!P3 STG.E.U8 desc[UR12][R12.64+0x21], R107 ;  /* 0x0000216b0c00b986 */ /* 0x0007e2000c10110c */
[----:B------:R-:W-:-:S03]  /*bc30*/  ISETP.NE.AND P3, PT, R231, RZ, PT ;  /* 0x000000ffe700720c */ /* 0x000fc60003f65270 */
[----:B------:R4:W-:Y:S01]  /*bc40*/  @!P6 STG.E.U8 desc[UR12][R170.64+0x28], R9 ;  /* 0x00002809aa00e986 */ /* 0x0009e2000c10110c */
[----:B------:R-:W-:Y:S02]  /*bc50*/  ISETP.LT.OR P6, PT, R3, 0x29, !P2 ;  /* 0x000000290300780c */ /* 0x000fe400057c1670 */
[----:B--2---:R-:W-:Y:S02]  /*bc60*/  F2FP.SATFINITE.E4M3.F32.PACK_AB_MERGE_C R11, RZ, R110, RZ ;  /* 0x0000006eff0b723e */ /* 0x004fe400048070ff */
[----:B------:R-:W-:Y:S05]  /*bc70*/  @!P4 STG.E.U8 desc[UR12][R168.64+0x29], R109 ;  /* 0x0000296da800c986 */ /* 0x000fea000c10110c */
[----:B---3--:R-:W2:Y:S01]  /*bc80*/  @!P3 LDC.64 R12, c[0x0][0x650] ;  /* 0x00019400ff0cbb82 */ /* 0x008ea20000000a00 */
[----:B----4-:R-:W-:-:S07]  /*bc90*/  F2FP.SATFINITE.E4M3.F32.PACK_AB_MERGE_C R9, RZ, R112, RZ ;  /* 0x00000070ff09723e */ /* 0x010fce00048070ff */
[----:B------:R-:W3:Y:S02]  /*bca0*/  @!P6 LDC.64 R14, c[0x0][0x650] ;  /* 0x00019400ff0eeb82 */ /* 0x000ee40000000a00 */
[----:B---3--:R-:W-:-:S05]  /*bcb0*/  @!P6 IADD3 R14, P4, R227, R14, RZ ;  /* 0x0000000ee30ee210 */ /* 0x008fca0007f9e0ff */
[----:B------:R-:W-:Y:S01]  /*bcc0*/  @!P6 IMAD.X R15, R228, 0x1, R15, P4 ;  /* 0x00000001e40fe824 */ /* 0x000fe200020e060f */
[----:B--2---:R-:W-:-:S04]  /*bcd0*/  @!P3 IADD3 R12, P4, R229, R12, RZ ;  /* 0x0000000ce50cb210 */ /* 0x004fc80007f9e0ff */
[----:B------:R2:W-:Y:S01]  /*bce0*/  @!P6 STG.E.U8 desc[UR12][R14.64+0x28], R11 ;  /* 0x0000280b0e00e986 */ /* 0x0005e2000c10110c */
[----:B------:R-:W-:Y:S01]  /*bcf0*/  @!P3 IMAD.X R13, R230, 0x1, R13, P4 ;  /* 0x00000001e60db824 */ /* 0x000fe200020e060d */
[----:B------:R-:W-:Y:S02]  /*bd00*/  ISETP.LT.OR P4, PT, R3, 0x2a, !P2 ;  /* 0x0000002a0300780c */ /* 0x000fe40005781670 */
[----:B------:R-:W-:Y:S02]  /*bd10*/  ISETP.NE.AND P3, PT, R10, RZ, PT ;  /* 0x000000ff0a00720c */ /* 0x000fe40003f65270 */
[----:B------:R-:W-:Y:S02]  /*bd20*/  LOP3.LUT P6, RZ, R0, 0x10000, RZ, 0xc0, !PT ;  /* 0x0001000000ff7812 */ /* 0x000fe400078cc0ff */
[----:B--2---:R-:W-:-:S07]  /*bd30*/  F2FP.SATFINITE.E4M3.F32.PACK_AB_MERGE_C R15, RZ, R114, RZ ;  /* 0x00000072ff0f723e */ /* 0x004fce00048070ff */
[----:B------:R0:W-:Y:S01]  /*bd40*/  @!P4 STG.E.U8 desc[UR12][R12.64+0x29], R111 ;  /* 0x0000296f0c00c986 */ /* 0x0001e2000c10110c */
[C---:B------:R-:W-:Y:S02]  /*bd50*/  ISETP.LT.OR P4, PT, R3.reuse, 0x31, !P3 ;  /* 0x000000310300780c */ /* 0x040fe40005f81670 */
[----:B------:R-:W-:-:S11]  /*bd60*/  ISETP.LT.OR P3, PT, R3, 0x3a, !P3 ;  /* 0x0000003a0300780c */ /* 0x000fd60005f61670 */
[----:B------:R2:W-:Y:S01]  /*bd70*/  @!P4 STG.E.U8 desc[UR12][R166.64+0x30], R9 ;  /* 0x00003009a600c986 */ /* 0x0005e2000c10110c */
[----:B-1----:R-:W-:-:S03]  /*bd80*/  @!P0 IADD3 R10, P4, R233, R16, RZ ;  /* 0x00000010e90a8210 */ /* 0x002fc60007f9e0ff */
[----:B------:R-:W-:Y:S01]  /*bd90*/  @!P5 STG.E.U8 desc[UR12][R164.64+0x31], R113 ;  /* 0x00003171a400d986 */ /* 0x000fe2000c10110c */
[----:B------:R-:W-:Y:S01]  /*bda0*/  ISETP.LT.OR P5, PT, R3, 0x39, !P2 ;  /* 0x000000390300780c */ /* 0x000fe200057a1670 */
[----:B------:R-:W-:Y:S01]  /*bdb0*/  @!P0 IMAD.X R11, R232, 0x1, R17, P4 ;  /* 0x00000001e80b8824 */ /* 0x000fe200020e0611 */
[----:B0-----:R-:W-:Y:S01]  /*bdc0*/  @!P1 IADD3 R12, P4, R237, R18, RZ ;  /* 0x00000012ed0c9210 */ /* 0x001fe20007f9e0ff */
[----:B------:R-:W0:Y:S01]  /*bdd0*/  @!P3 LDC.64 R16, c[0x0][0x650] ;  /* 0x00019400ff10bb82 */ /* 0x000e220000000a00 */
[----:B------:R-:W-:Y:S02]  /*bde0*/  ISETP.LT.OR P2, PT, R3, 0x3a, !P2 ;  /* 0x0000003a0300780c */ /* 0x000fe40005741670 */
[----:B------:R-:W-:Y:S01]  /*bdf0*/  @!P0 STG.E.U8 desc[UR12][R10.64+0x30], R15 ;  /* 0x0000300f0a008986 */ /* 0x000fe2000c10110c */
[----:B------:R-:W-:Y:S01]  /*be00*/  @!P1 IMAD.X R13, R236, 0x1, R19, P4 ;  /* 0x00000001ec0d9824 */ /* 0x000fe200020e0613 */
[----:B--2---:R-:W-:Y:S02]  /*be10*/  F2FP.SATFINITE.E4M3.F32.PACK_AB_MERGE_C R9, RZ, R116, RZ ;  /* 0x00000074ff09723e */ /* 0x004fe400048070ff */
[----:B------:R-:W-:-:S02]  /*be20*/  ISETP.GE.AND P0, PT, R4, 0x81, PT ;  /* 0x000000810400780c */ /* 0x000fc40003f06270 */
[----:B------:R1:W-:Y:S01]  /*be30*/  @!P1 STG.E.U8 desc[UR12][R12.64+0x31], R115 ;  /* 0x000031730c009986 */ /* 0x0003e2000c10110c */
[----:B------:R-:W2:Y:S01]  /*be40*/  @!P5 LDC.64 R18, c[0x0][0x650] ;  /* 0x00019400ff12db82 */ /* 0x000ea20000000a00 */
[----:B------:R-:W-:Y:S02]  /*be50*/  ISETP.LT.OR P4, PT, R3, 0x1, !P0 ;  /* 0x000000010300780c */ /* 0x000fe40004781670 */
[----:B------:R3:W-:Y:S01]  /*be60*/  @!P6 STG.E.U8 desc[UR12][R162.64+0x38], R9 ;  /* 0x00003809a200e986 */ /* 0x0007e2000c10110c */
[----:B-1----:R-:W-:Y:S01]  /*be70*/  IMAD.WIDE.U32 R12, R156, 0x80, RZ ;  /* 0x000000809c0c7825 */ /* 0x002fe200078e00ff */
[----:B0-----:R-:W-:-:S09]  /*be80*/  @!P3 IADD3 R10, P1, P6, R158, R16, R8 ;  /* 0x000000109e0ab210 */ /* 0x001fd20007e3e008 */
[----:B------:R-:W0:Y:S01]  /*be90*/  @!P4 LDC.64 R20, c[0x0][0x650] ;  /* 0x00019400ff14cb82 */ /* 0x000e220000000a00 */
[----:B------:R-:W-:Y:S02]  /*bea0*/  @!P3 IADD3.X R11, R161, R17, R7, P1, P6 ;  /* 0x00000011a10bb210 */ /* 0x000fe40000fec407 */
[----:B------:R-:W-:-:S05]  /*beb0*/  @!P5 IADD3 R15, P1, P6, R8, R158, R5 ;  /* 0x0000009e080fd210 */ /* 0x000fca0007e3e005 */
[----:B------:R-:W1:Y:S01]  /*bec0*/  @!P2 LDC.64 R16, c[0x0][0x650] ;  /* 0x00019400ff10ab82 */ /* 0x000e620000000a00 */
[----:B------:R-:W-:Y:S01]  /*bed0*/  @!P5 IADD3.X R0, R7, R161, R6, P1, P6 ;  /* 0x000000a10700d210 */ /* 0x000fe20000fec406 */
[----:B------:R4:W-:Y:S01]  /*bee0*/  @!P3 STG.E.U8 desc[UR12][R10.64+0x39], R117 ;  /* 0x000039750a00b986 */ /* 0x0009e2000c10110c */
[----:B------:R-:W-:Y:S02]  /*bef0*/  ISETP.LT.OR P1, PT, R3, 0x2, !P0 ;  /* 0x000000020300780c */ /* 0x000fe40004721670 */
[----:B--2---:R-:W-:-:S05]  /*bf00*/  @!P5 IADD3 R14, P6, R15, R18, RZ ;  /* 0x000000120f0ed210 */ /* 0x004fca0007fde0ff */
[----:B------:R-:W-:Y:S01]  /*bf10*/  @!P5 IMAD.X R15, R0, 0x1, R19, P6 ;  /* 0x00000001000fd824 */ /* 0x000fe200030e0613 */
[----:B---3--:R-:W-:Y:S01]  /*bf20*/  @!P2 IADD3 R9, P3, P6, R8, R158, R5 ;  /* 0x0000009e0809a210 */ /* 0x008fe20007e7e005 */
[----:B------:R-:W-:-:S03]  /*bf30*/  IMAD.SHL.U32 R19, R157, 0x80, RZ ;  /* 0x000000809d137824 */ /* 0x000fc600078e00ff */
[----:B------:R-:W-:Y:S01]  /*bf40*/  @!P2 IADD3.X R0, R7, R161, R6, P3, P6 ;  /* 0x000000a10700a210 */ /* 0x000fe20001fec406 */
[----:B------:R-:W2:Y:S01]  /*bf50*/  @!P1 LDC.64 R22, c[0x0][0x650] ;  /* 0x00019400ff169b82 */ /* 0x000ea20000000a00 */
[----:B------:R-:W-:Y:S01]  /*bf60*/  F2FP.SATFINITE.E4M3.F32.PACK_AB_MERGE_C R7, RZ, R118, RZ ;  /* 0x00000076ff07723e */ /* 0x000fe200048070ff */
[----:B------:R-:W-:Y:S01]  /*bf70*/  IMAD.IADD R19, R13, 0x1, R19 ;  /* 0x000000010d137824 */ /* 0x000fe200078e0213 */
[----:B0-----:R-:W-:-:S03]  /*bf80*/  @!P4 IADD3 R12, P3, P6, R158, R20, R12 ;  /* 0x000000149e0cc210 */ /* 0x001fc60007e7e00c */
[----:B------:R0:W-:Y:S01]  /*bf90*/  @!P5 STG.E.U8 desc[UR12][R14.64+0x38], R7 ;  /* 0x000038070e00d986 */ /* 0x0001e2000c10110c */
[----:B------:R-:W-:Y:S02]  /*bfa0*/  @!P4 IADD3.X R13, R161, R21, R19, P3, P6 ;  /* 0x00000015a10dc210 */ /* 0x000fe40001fec413 */
[----:B-1----:R-:W-:Y:S02]  /*bfb0*/  @!P2 IADD3 R8, P5, R9, R16, RZ ;  /* 0x000000100908a210 */ /* 0x002fe40007fbe0ff */
[C---:B------:R-:W-:Y:S02]  /*bfc0*/  ISETP.LT.OR P3, PT, R3.reuse, 0x9, !P0 ;  /* 0x000000090300780c */ /* 0x040fe40004761670 */
[----:B------:R-:W-:Y:S01]  /*bfd0*/  ISETP.LT.OR P6, PT, R3, 0xa, !P0 ;  /* 0x0000000a0300780c */ /* 0x000fe200047c1670 */
[----:B------:R-:W-:Y:S01]  /*bfe0*/  @!P2 IMAD.X R9, R0, 0x1, R17, P5 ;  /* 0x000000010009a824 */ /* 0x000fe200028e0611 */
[----:B------:R-:W-:Y:S02]  /*bff0*/  F2FP.SATFINITE.E4M3.F32.PACK_AB_MERGE_C R17, RZ, R56, RZ ;  /* 0x00000038ff11723e */ /* 0x000fe400048070ff */
[----:B----4-:R-:W-:-:S02]  /*c000*/  @!P1 LEA R11, P5, R156, R158, 0x7 ;  /* 0x0000009e9c0b9211 */ /* 0x010fc400078a38ff */
[----:B------:R1:W-:Y:S01]  /*c010*/  @!P2 STG.E.U8 desc[UR12][R8.64+0x39], R119 ;  /* 0x000039770800a986 */ /* 0x0003e2000c10110c */
[----:B------:R-:W-:Y:S02]  /*c020*/  ISETP.GE.AND P2, PT, R4, 0x89, PT ;  /* 0x000000890400780c */ /* 0x000fe40003f46270 */
[----:B------:R-:W-:Y:S01]  /*c030*/  @!P1 LEA.HI.X R0, R156, R161, R157, 0x7, P5 ;  /* 0x000000a19c009211 */ /* 0x000fe200028f3c9d */
[----:B------:R1:W-:Y:S01]  /*c040*/  @!P4 STG.E.U8 desc[UR12][R12.64], R17 ;  /* 0x000000110c00c986 */ /* 0x0003e2000c10110c */
[----:B--2---:R-:W-:Y:S01]  /*c050*/  @!P1 IADD3 R10, P4, R11, R22, RZ ;  /* 0x000000160b0a9210 */ /* 0x004fe20007f9e0ff */
[----:B------:R-:W2:Y:S01]  /*c060*/  @!P3 LDC.64 R18, c[0x0][0x650] ;  /* 0x00019400ff12bb82 */ /* 0x000ea20000000a00 */
[----:B------:R-:W-:Y:S02]  /*c070*/  ISETP.LT.OR P5, PT, R3, 0x1, !P2 ;  /* 0x000000010300780c */ /* 0x000fe400057a1670 */
[----:B0-----:R-:W-:Y:S01]  /*c080*/  F2FP.SATFINITE.E4M3.F32.PACK_AB_MERGE_C R7, RZ, R58, RZ ;  /* 0x0000003aff07723e */ /* 0x001fe200048070ff */
[----:B------:R-:W-:-:S04]  /*c090*/  @!P1 IMAD.X R11, R0, 0x1, R23, P4 ;  /* 0x00000001000b9824 */ /* 0x000fc800020e0617 */
[----:B------:R-:W0:Y:S01]  /*c0a0*/  @!P6 LDC.64 R20, c[0x0][0x650] ;  /* 0x00019400ff14eb82 */ /* 0x000e220000000a00 */
[----:B------:R1:W-:Y:S05]  /*c0b0*/  @!P1 STG.E.U8 desc[UR12][R10.64+0x1], R57 ;  /* 0x000001390a009986 */ /* 0x0003ea000c10110c */
[----:B------:R-:W-:Y:S05]  /*c0c0*/  @P5 BRA `(.L_x_32) ;  /* 0x0000000000205947 */ /* 0x000fea0003800000 */
[----:B-1----:R-:W-:Y:S01]  /*c0d0*/  IADD3 R9, P1, R5, R158, RZ ;  /* 0x0000009e05097210 */ /* 0x002fe20007f3e0ff */
[----:B------:R-:W-:-:S03]  /*c0e0*/  ULDC.64 UR4, c[0x0][0x650] ;  /* 0x0001940000047ab9 */ /* 0x000fc60000000a00 */
[----:B------:R-:W-:Y:S01]  /*c0f0*/  LEA R9, P4, R156, R9, 0x7 ;  /* 0x000000099c097211 */ /* 0x000fe200078838ff */
[----:B------:R-:W-:-:S03]  /*c100*/  IMAD.X R0, R6, 0x1, R161, P1 ;  /* 0x0000000106007824 */ /* 0x000fc600008e06a1 */
[----:B------:R-:W-:Y:S02]  /*c110*/  IADD3 R8, P1, R9, UR4, RZ ;  /* 0x0000000409087c10 */ /* 0x000fe4000ff3e0ff */
[----:B------:R-:W-:-:S04]  /*c120*/  LEA.HI.X R0, R156, R0, R157, 0x7, P4 ;  /* 0x000000009c007211 */ /* 0x000fc800020f3c9d */
[----:B------:R-:W-:-:S05]  /*c130*/  IADD3.X R9, R0, UR5, RZ, P1, !PT ;  /* 0x0000000500097c10 */ /* 0x000fca0008ffe4ff */
[----:B------:R3:W-:Y:S02]  /*c140*/  STG.E.U8 desc[UR12][R8.64], R7 ;  /* 0x0000000708007986 */ /* 0x0007e4000c10110c */
.L_x_32:
[----:B------:R-:W-:Y:S05]  /*c150*/  BSYNC B0 ;  /* 0x0000000000007941 */ /* 0x000fea0003800000 */
.L_x_31:
[----:B------:R-:W-:Y:S01]  /*c160*/  ISETP.LT.OR P1, PT, R3, 0x2, !P2 ;  /* 0x000000020300780c */ /* 0x000fe20005721670 */
[----:B------:R-:W-:Y:S01]  /*c170*/  FMUL R59, R59, R2 ;  /* 0x000000023b3b7220 */ /* 0x000fe20000400000 */
[----:B------:R-:W-:Y:S04]  /*c180*/  BSSY B0, `(.L_x_33) ;  /* 0x000000b000007945 */ /* 0x000fe80003800000 */
[----:B------:R-:W-:-:S07]  /*c190*/  F2FP.SATFINITE.E4M3.F32.PACK_AB_MERGE_C R59, RZ, R59, RZ ;  /* 0x0000003bff3b723e */ /* 0x000fce00048070ff */
[----:B------:R-:W-:Y:S05]  /*c1a0*/  @P1 BRA `(.L_x_34) ;  /* 0x0000000000201947 */ /* 0x000fea0003800000 */
[----:B---3--:R-:W-:Y:S01]  /*c1b0*/  IADD3 R7, P1, R5, R158, RZ ;  /* 0x0000009e05077210 */ /* 0x008fe20007f3e0ff */
[----:B------:R-:W-:-:S03]  /*c1c0*/  ULDC.64 UR4, c[0x0][0x650] ;  /* 0x0001940000047ab9 */ /* 0x000fc60000000a00 */
[----:B------:R-:W-:Y:S01]  /*c1d0*/  LEA R7, P4, R156, R7, 0x7 ;  /* 0x000000079c077211 */ /* 0x000fe200078838ff */
[----:B------:R-:W-:-:S03]  /*c1e0*/  IMAD.X R0, R6, 0x1, R161, P1 ;  /* 0x0000000106007824 */ /* 0x000fc600008e06a1 */
[----:B-1----:R-:W-:Y:S02]  /*c1f0*/  IADD3 R8, P1, R7, UR4, RZ ;  /* 0x0000000407087c10 */ /* 0x002fe4000ff3e0ff */
[----:B------:R-:W-:-:S04]  /*c200*/  LEA.HI.X R0, R156, R0, R157, 0x7, P4 ;  /* 0x000000009c007211 */ /* 0x000fc800020f3c9d */
[----:B------:R-:W-:-:S05]  /*c210*/  IADD3.X R9, R0, UR5, RZ, P1, !PT ;  /* 0x0000000500097c10 */ /* 0x000fca0008ffe4ff */
[----:B------:R4:W-:Y:S02]  /*c220*/  STG.E.U8 desc[UR12][R8.64+0x1], R59 ;  /* 0x0000013b08007986 */ /* 0x0009e4000c10110c */
.L_x_34:
[----:B------:R-:W-:Y:S05]  /*c230*/  BSYNC B0 ;  /* 0x0000000000007941 */ /* 0x000fea0003800000 */
.L_x_33:
[----:B-1-34-:R-:W-:Y:S01]  /*c240*/  @!P3 LEA R9, P5, R156, R158, 0x7 ;  /* 0x0000009e9c09b211 */ /* 0x01afe200078a38ff */
[-C--:B------:R-:W-:Y:S01]  /*c250*/  FMUL R60, R60, R2.reuse ;  /* 0x000000023c3c7220 */ /* 0x080fe20000400000 */
[----:B------:R-:W-:Y:S01]  /*c260*/  ISETP.LT.OR P4, PT, R3, 0x11, !P0 ;  /* 0x000000110300780c */ /* 0x000fe20004781670 */
[-C--:B------:R-:W-:Y:S01]  /*c270*/  FMUL R61, R61, R2.reuse ;  /* 0x000000023d3d7220 */ /* 0x080fe20000400000 */
[----:B------:R-:W-:Y:S01]  /*c280*/  @!P3 LEA.HI.X R0, R156, R161, R157, 0x7, P5 ;  /* 0x000000a19c00b211 */ /* 0x000fe200028f3c9d */
[----:B------:R-:W-:Y:S01]  /*c290*/  FMUL R62, R62, R2 ;  /* 0x000000023e3e7220 */ /* 0x000fe20000400000 */
[----:B--2---:R-:W-:Y:S01]  /*c2a0*/  @!P3 IADD3 R8, P5, R9, R18, RZ ;  /* 0x000000120908b210 */ /* 0x004fe20007fbe0ff */
[----:B------:R-:W-:Y:S01]  /*c2b0*/  BSSY B0, `(.L_x_35) ;  /* 0x0000018000007945 */ /* 0x000fe20003800000 */
[----:B------:R-:W-:Y:S02]  /*c2c0*/  F2FP.SATFINITE.E4M3.F32.PACK_AB_MERGE_C R7, RZ, R60, RZ ;  /* 0x0000003cff07723e */ /* 0x000fe400048070ff */
[----:B------:R-:W-:Y:S01]  /*c2d0*/  ISETP.LT.OR P1, PT, R3, 0x12, !P0 ;  /* 0x000000120300780c */ /* 0x000fe20004721670 */
[----:B------:R-:W-:Y:S01]  /*c2e0*/  @!P3 IMAD.X R9, R0, 0x1, R19, P5 ;  /* 0x000000010009b824 */ /* 0x000fe200028e0613 */
[----:B------:R-:W-:-:S02]  /*c2f0*/  @!P6 LEA R11, P5, R156, R158, 0x7 ;  /* 0x0000009e9c0be211 */ /* 0x000fc400078a38ff */
[----:B------:R-:W-:Y:S01]  /*c300*/  F2FP.SATFINITE.E4M3.F32.PACK_AB_MERGE_C R61, RZ, R61, RZ ;  /* 0x0000003dff3d723e */ /* 0x000fe200048070ff */
[----:B------:R-:W1:Y:S01]  /*c310*/  @!P4 LDC.64 R14, c[0x0][0x650] ;  /* 0x00019400ff0ecb82 */ /* 0x000e620000000a00 */
[----:B------:R2:W-:Y:S01]  /*c320*/  @!P3 STG.E.U8 desc[UR12][R8.64+0x8], R7 ;  /* 0x000008070800b986 */ /* 0x0005e2000c10110c */
[----:B0-----:R-:W-:Y:S02]  /*c330*/  @!P6 IADD3 R10, P3, R11, R20, RZ ;  /* 0x000000140b0ae210 */ /* 0x001fe40007f7e0ff */
[----:B------:R-:W-:Y:S02]  /*c340*/  @!P6 LEA.HI.X R0, R156, R161, R157, 0x7, P5 ;  /* 0x000000a19c00e211 */ /* 0x000fe400028f3c9d */
[----:B------:R-:W-:Y:S02]  /*c350*/  ISETP.LT.OR P5, PT, R3, 0x9, !P2 ;  /* 0x000000090300780c */ /* 0x000fe400057a1670 */
[----:B------:R-:W0:Y:S01]  /*c360*/  @!P1 LDC.64 R16, c[0x0][0x650] ;  /* 0x00019400ff109b82 */ /* 0x000e220000000a00 */
[----:B------:R-:W-:Y:S01]  /*c370*/  @!P6 IMAD.X R11, R0, 0x1, R21, P3 ;  /* 0x00000001000be824 */ /* 0x000fe200018e0615 */
[----:B------:R-:W-:-:S04]  /*c380*/  F2FP.SATFINITE.E4M3.F32.PACK_AB_MERGE_C R13, RZ, R62, RZ ;  /* 0x0000003eff0d723e */ /* 0x000fc800048070ff */
[----:B------:R2:W-:Y:S05]  /*c390*/  @!P6 STG.E.U8 desc[UR12][R10.64+0x9], R61 ;  /* 0x0000093d0a00e986 */ /* 0x0005ea000c10110c */
[----:B------:R-:W-:Y:S05]  /*c3a0*/  @P5 BRA `(.L_x_36) ;  /* 0x0000000000205947 */ /* 0x000fea0003800000 */
[----:B--2---:R-:W-:Y:S01]  /*c3b0*/  IADD3 R7, P3, R5, R158, RZ ;  /* 0x0000009e05077210 */ /* 0x004fe20007f7e0ff */
[----:B------:R-:W-:-:S03]  /*c3c0*/  ULDC.64 UR4, c[0x0][0x650] ;  /* 0x0001940000047ab9 */ /* 0x000fc60000000a00 */
[----:B------:R-:W-:Y:S01]  /*c3d0*/  LEA R7, P5, R156, R7, 0x7 ;  /* 0x000000079c077211 */ /* 0x000fe200078a38ff */
[----:B------:R-:W-:-:S03]  /*c3e0*/  IMAD.X R0, R6, 0x1, R161, P3 ;  /* 0x0000000106007824 */ /* 0x000fc600018e06a1 */
[----:B------:R-:W-:Y:S02]  /*c3f0*/  IADD3 R8, P3, R7, UR4, RZ ;  /* 0x0000000407087c10 */ /* 0x000fe4000ff7e0ff */
[----:B------:R-:W-:-:S04]  /*c400*/  LEA.HI.X R0, R156, R0, R157, 0x7, P5 ;  /* 0x000000009c007211 */ /* 0x000fc800028f3c9d */
[----:B------:R-:W-:-:S05]  /*c410*/  IADD3.X R9, R0, UR5, RZ, P3, !PT ;  /* 0x0000000500097c10 */ /* 0x000fca0009ffe4ff */
[----:B------:R3:W-:Y:S02]  /*c420*/  STG.E.U8 desc[UR12][R8.64+0x8], R13 ;  /* 0x0000080d08007986 */ /* 0x0007e4000c10110c */
.L_x_36:
[----:B------:R-:W-:Y:S05]  /*c430*/  BSYNC B0 ;  /* 0x0000000000007941 */ /* 0x000fea0003800000 */
.L_x_35:
[----:B------:R-:W-:Y:S01]  /*c440*/  ISETP.LT.OR P3, PT, R3, 0xa, !P2 ;  /* 0x0000000a0300780c */ /* 0x000fe20005761670 */
[----:B------:R-:W-:Y:S01]  /*c450*/  FMUL R63, R63, R2 ;  /* 0x000000023f3f7220 */ /* 0x000fe20000400000 */
[----:B------:R-:W-:Y:S04]  /*c460*/  BSSY B0, `(.L_x_37) ;  /* 0x000000b000007945 */ /* 0x000fe80003800000 */
[----:B------:R-:W-:-:S07]  /*c470*/  F2FP.SATFINITE.E4M3.F32.PACK_AB_MERGE_C R63, RZ, R63, RZ ;  /* 0x0000003fff3f723e */ /* 0x000fce00048070ff */
[----:B------:R-:W-:Y:S05]  /*c480*/  @P3 BRA `(.L_x_38) ;  /* 0x0000000000203947 */ /* 0x000fea0003800000 */
[----:B--2---:R-:W-:Y:S01]  /*c490*/  IADD3 R7, P3, R5, R158, RZ ;  /* 0x0000009e05077210 */ /* 0x004fe20007f7e0ff */
[----:B------:R-:W-:-:S03]  /*c4a0*/  ULDC.64 UR4, c[0x0][0x650] ;  /* 0x0001940000047ab9 */ /* 0x000fc60000000a00 */
[----:B------:R-:W-:Y:S01]  /*c4b0*/  LEA R7, P5, R156, R7, 0x7 ;  /* 0x000000079c077211 */ /* 0x000fe200078a38ff */
[----:B------:R-:W-:-:S03]  /*c4c0*/  IMAD.X R0, R6, 0x1, R161, P3 ;  /* 0x0000000106007824 */ /* 0x000fc600018e06a1 */
[----:B---3--:R-:W-:Y:S02]  /*c4d0*/  IADD3 R8, P3, R7, UR4, RZ ;  /* 0x0000000407087c10 */ /* 0x008fe4000ff7e0ff */
[----:B------:R-:W-:-:S04]  /*c4e0*/  LEA.HI.X R0, R156, R0, R157, 0x7, P5 ;  /* 0x000000009c007211 */ /* 0x000fc800028f3c9d */
[----:B------:R-:W-:-:S05]  /*c4f0*/  IADD3.X R9, R0, UR5, RZ, P3, !PT ;  /* 0x0000000500097c10 */ /* 0x000fca0009ffe4ff */
[----:B------:R4:W-:Y:S02]  /*c500*/  STG.E.U8 desc[UR12][R8.64+0x9], R63 ;  /* 0x0000093f08007986 */ /* 0x0009e4000c10110c */
.L_x_38:
[----:B------:R-:W-:Y:S05]  /*c510*/  BSYNC B0 ;  /* 0x0000000000007941 */ /* 0x000fea0003800000 */
.L_x_37:
[----:B--234-:R-:W-:Y:S01]  /*c520*/  @!P4 LEA R9, P6, R156, R158, 0x7 ;  /* 0x0000009e9c09c211 */ /* 0x01cfe200078c38ff */
[-C--:B------:R-:W-:Y:S01]  /*c530*/  FMUL R64, R64, R2.reuse ;  /* 0x0000000240407220 */ /* 0x080fe20000400000 */
[----:B------:R-:W-:Y:S01]  /*c540*/  ISETP.LT.OR P5, PT, R3, 0x19, !P0 ;  /* 0x000000190300780c */ /* 0x000fe200047a1670 */
[-C--:B------:R-:W-:Y:S01]  /*c550*/  FMUL R65, R65, R2.reuse ;  /* 0x0000000241417220 */ /* 0x080fe20000400000 */
[----:B------:R-:W-:Y:S01]  /*c560*/  @!P4 LEA.HI.X R0, R156, R161, R157, 0x7, P6 ;  /* 0x000000a19c00c211 */ /* 0x000fe200030f3c9d */
[----:B------:R-:W-:Y:S01]  /*c570*/  FMUL R66, R66, R2 ;  /* 0x0000000242427220 */ /* 0x000fe20000400000 */
[----:B-1----:R-:W-:Y:S01]  /*c580*/  @!P4 IADD3 R8, P6, R9, R14, RZ ;  /* 0x0000000e0908c210 */ /* 0x002fe20007fde0ff */
        /* <DEDUP_REMOVED lines=24> */
.L_x_40:
[----:B------:R-:W-:Y:S05]  /*c710*/  BSYNC B0 ;  /* 0x0000000000007941 */ /* 0x000fea0003800000 */
.L_x_39:
        /* <DEDUP_REMOVED lines=13> */
.L_x_42:
[----:B------:R-:W-:Y:S05]  /*c7f0*/  BSYNC B0 ;  /* 0x0000000000007941 */ /* 0x000fea0003800000 */
.L_x_41:
        /* <DEDUP_REMOVED lines=31> */
.L_x_44:
[----:B------:R-:W-:Y:S05]  /*c9f0*/  BSYNC B0 ;  /* 0x0000000000007941 */ /* 0x000fea0003800000 */
.L_x_43:
        /* <DEDUP_REMOVED lines=13> */
.L_x_46:
[----:B------:R-:W-:Y:S05]  /*cad0*/  BSYNC B0 ;  /* 0x0000000000007941 */ /* 0x000fea0003800000 */
.L_x_45:
        /* <DEDUP_REMOVED lines=31> */
.L_x_48:
[----:B------:R-:W-:Y:S05]  /*ccd0*/  BSYNC B0 ;  /* 0x0000000000007941 */ /* 0x000fea0003800000 */
.L_x_47:
        /* <DEDUP_REMOVED lines=13> */
.L_x_50:
[----:B------:R-:W-:Y:S05]  /*cdb0*/  BSYNC B0 ;  /* 0x0000000000007941 */ /* 0x000fea0003800000 */
.L_x_49:
        /* <DEDUP_REMOVED lines=31> */
.L_x_52:
[----:B------:R-:W-:Y:S05]  /*cfb0*/  BSYNC B0 ;  /* 0x0000000000007941 */ /* 0x000fea0003800000 */
.L_x_51:
        /* <DEDUP_REMOVED lines=13> */
.L_x_54:
[----:B------:R-:W-:Y:S05]  /*d090*/  BSYNC B0 ;  /* 0x0000000000007941 */ /* 0x000fea0003800000 */
.L_x_53:
[----:B--234-:R-:W-:Y:S01]  /*d0a0*/  @!P4 LEA R9, P5, R156, R158, 0x7 ;  /* 0x0000009e9c09c211 */ /* 0x01cfe200078a38ff */
[-C--:B------:R-:W-:Y:S01]  /*d0b0*/  FMUL R80, R80, R2.reuse ;  /* 0x0000000250507220 */ /* 0x080fe20000400000 */
[----:B------:R-:W-:Y:S01]  /*d0c0*/  ISETP.LT.OR P3, PT, R3, 0x39, !P0 ;  /* 0x000000390300780c */ /* 0x000fe20004761670 */
[----:B------:R-:W-:Y:S01]  /*d0d0*/  FMUL R81, R81, R2 ;  /* 0x0000000251517220 */ /* 0x000fe20000400000 */
[----:B-1----:R-:W-:Y:S01]  /*d0e0*/  @!P4 IADD3 R8, P6, R9, R14, RZ ;  /* 0x0000000e0908c210 */ /* 0x002fe20007fde0ff */
[----:B------:R-:W-:Y:S01]  /*d0f0*/  FMUL R82, R82, R2 ;  /* 0x0000000252527220 */ /* 0x000fe20000400000 */
[C---:B------:R-:W-:Y:S01]  /*d100*/  @!P4 LEA.HI.X R0, R156.reuse, R161, R157, 0x7, P5 ;  /* 0x000000a19c00c211 */ /* 0x040fe200028f3c9d */
[----:B------:R-:W-:Y:S01]  /*d110*/  BSSY B0, `(.L_x_55) ;  /* 0x0000018000007945 */ /* 0x000fe20003800000 */
[----:B------:R-:W-:Y:S02]  /*d120*/  @!P1 LEA R11, P5, R156, R158, 0x7 ;  /* 0x0000009e9c0b9211 */ /* 0x000fe400078a38ff */
[----:B------:R-:W-:Y:S01]  /*d130*/  ISETP.LT.OR P0, PT, R3, 0x3a, !P0 ;  /* 0x0000003a0300780c */ /* 0x000fe20004701670 */
[----:B------:R-:W-:Y:S01]  /*d140*/  @!P4 IMAD.X R9, R0, 0x1, R15, P6 ;  /* 0x000000010009c824 */ /* 0x000fe200030e060f */
[----:B0-----:R-:W-:-:S02]  /*d150*/  @!P1 IADD3 R10, P6, R11, R16, RZ ;  /* 0x000000100b0a9210 */ /* 0x001fc40007fde0ff */
[----:B------:R-:W-:Y:S01]  /*d160*/  @!P1 LEA.HI.X R0, R156, R161, R157, 0x7, P5 ;  /* 0x000000a19c009211 */ /* 0x000fe200028f3c9d */
[----:B------:R-:W0:Y:S01]  /*d170*/  @!P3 LDC.64 R18, c[0x0][0x650] ;  /* 0x00019400ff12bb82 */ /* 0x000e220000000a00 */
[----:B------:R-:W-:Y:S02]  /*d180*/  F2FP.SATFINITE.E4M3.F32.PACK_AB_MERGE_C R7, RZ, R80, RZ ;  /* 0x00000050ff07723e */ /* 0x000fe400048070ff */
[----:B------:R-:W-:Y:S01]  /*d190*/  F2FP.SATFINITE.E4M3.F32.PACK_AB_MERGE_C R81, RZ, R81, RZ ;  /* 0x00000051ff51723e */ /* 0x000fe200048070ff */
[----:B------:R-:W-:Y:S01]  /*d1a0*/  @!P1 IMAD.X R11, R0, 0x1, R17, P6 ;  /* 0x00000001000b9824 */ /* 0x000fe200030e0611 */
[----:B------:R-:W-:Y:S01]  /*d1b0*/  ISETP.LT.OR P5, PT, R3, 0x31, !P2 ;  /* 0x000000310300780c */ /* 0x000fe200057a1670 */
[----:B------:R1:W-:Y:S01]  /*d1c0*/  @!P4 STG.E.U8 desc[UR12][R8.64+0x30], R7 ;  /* 0x000030070800c986 */ /* 0x0003e2000c10110c */
[----:B------:R-:W-:Y:S01]  /*d1d0*/  F2FP.SATFINITE.E4M3.F32.PACK_AB_MERGE_C R13, RZ, R82, RZ ;  /* 0x00000052ff0d723e */ /* 0x000fe200048070ff */
[----:B------:R-:W2:Y:S02]  /*d1e0*/  @!P0 LDC.64 R20, c[0x0][0x650] ;  /* 0x00019400ff148b82 */ /* 0x000ea40000000a00 */
[----:B------:R1:W-:Y:S08]  /*d1f0*/  @!P1 STG.E.U8 desc[UR12][R10.64+0x31], R81 ;  /* 0x000031510a009986 */ /* 0x0003f0000c10110c */
        /* <DEDUP_REMOVED lines=9> */
.L_x_56:
[----:B------:R-:W-:Y:S05]  /*d290*/  BSYNC B0 ;  /* 0x0000000000007941 */ /* 0x000fea0003800000 */
.L_x_55:
[----:B------:R-:W-:Y:S01]  /*d2a0*/  ISETP.LT.OR P4, PT, R3, 0x32, !P2 ;  /* 0x000000320300780c */ /* 0x000fe20005781670 */
[----:B------:R-:W-:Y:S01]  /*d2b0*/  FMUL R83, R83, R2 ;  /* 0x0000000253537220 */ /* 0x000fe20000400000 */
[----:B------:R-:W-:Y:S01]  /*d2c0*/  BSSY B0, `(.L_x_57) ;  /* 0x000000c000007945 */ /* 0x000fe20003800000 */
[----:B------:R-:W-:-:S03]  /*d2d0*/  ISETP.GE.AND P1, PT, R4, 0xc1, PT ;  /* 0x000000c10400780c */ /* 0x000fc60003f26270 */
[----:B------:R-:W-:-:S07]  /*d2e0*/  F2FP.SATFINITE.E4M3.F32.PACK_AB_MERGE_C R83, RZ, R83, RZ ;  /* 0x00000053ff53723e */ /* 0x000fce00048070ff */
[----:B------:R-:W-:Y:S05]  /*d2f0*/  @P4 BRA `(.L_x_58) ;  /* 0x0000000000204947 */ /* 0x000fea0003800000 */
[----:B-1----:R-:W-:Y:S01]  /*d300*/  IADD3 R7, P4, R5, R158, RZ ;  /* 0x0000009e05077210 */ /* 0x002fe20007f9e0ff */
[----:B------:R-:W-:-:S03]  /*d310*/  ULDC.64 UR4, c[0x0][0x650] ;  /* 0x0001940000047ab9 */ /* 0x000fc60000000a00 */
[----:B------:R-:W-:Y:S01]  /*d320*/  LEA R7, P5, R156, R7, 0x7 ;  /* 0x000000079c077211 */ /* 0x000fe200078a38ff */
[----:B------:R-:W-:-:S03]  /*d330*/  IMAD.X R0, R6, 0x1, R161, P4 ;  /* 0x0000000106007824 */ /* 0x000fc600020e06a1 */
[----:B---3--:R-:W-:Y:S02]  /*d340*/  IADD3 R8, P4, R7, UR4, RZ ;  /* 0x0000000407087c10 */ /* 0x008fe4000ff9e0ff */
[----:B------:R-:W-:-:S04]  /*d350*/  LEA.HI.X R0, R156, R0, R157, 0x7, P5 ;  /* 0x000000009c007211 */ /* 0x000fc800028f3c9d */
[----:B------:R-:W-:-:S05]  /*d360*/  IADD3.X R9, R0, UR5, RZ, P4, !PT ;  /* 0x0000000500097c10 */ /* 0x000fca000a7fe4ff */
[----:B------:R4:W-:Y:S02]  /*d370*/  STG.E.U8 desc[UR12][R8.64+0x31], R83 ;  /* 0x0000315308007986 */ /* 0x0009e4000c10110c */
.L_x_58:
[----:B------:R-:W-:Y:S05]  /*d380*/  BSYNC B0 ;  /* 0x0000000000007941 */ /* 0x000fea0003800000 */
.L_x_57:
[----:B-1-34-:R-:W-:Y:S01]  /*d390*/  @!P3 LEA R9, P6, R156, R158, 0x7 ;  /* 0x0000009e9c09b211 */ /* 0x01afe200078c38ff */
[-C--:B------:R-:W-:Y:S01]  /*d3a0*/  FMUL R84, R84, R2.reuse ;  /* 0x0000000254547220 */ /* 0x080fe20000400000 */
[----:B------:R-:W-:Y:S01]  /*d3b0*/  ISETP.LT.OR P5, PT, R3, 0x1, !P1 ;  /* 0x000000010300780c */ /* 0x000fe20004fa1670 */
[-C--:B------:R-:W-:Y:S01]  /*d3c0*/  FMUL R85, R85, R2.reuse ;  /* 0x0000000255557220 */ /* 0x080fe20000400000 */
[----:B------:R-:W-:Y:S01]  /*d3d0*/  @!P3 LEA.HI.X R0, R156, R161, R157, 0x7, P6 ;  /* 0x000000a19c00b211 */ /* 0x000fe200030f3c9d */
[----:B------:R-:W-:Y:S01]  /*d3e0*/  FMUL R86, R86, R2 ;  /* 0x0000000256567220 */ /* 0x000fe20000400000 */
[----:B0-----:R-:W-:Y:S01]  /*d3f0*/  @!P3 IADD3 R8, P6, R9, R18, RZ ;  /* 0x000000120908b210 */ /* 0x001fe20007fde0ff */
[----:B------:R-:W-:Y:S01]  /*d400*/  BSSY B0, `(.L_x_59) ;  /* 0x0000018000007945 */ /* 0x000fe20003800000 */
[----:B------:R-:W-:Y:S02]  /*d410*/  F2FP.SATFINITE.E4M3.F32.PACK_AB_MERGE_C R7, RZ, R84, RZ ;  /* 0x00000054ff07723e */ /* 0x000fe400048070ff */
[----:B------:R-:W-:Y:S01]  /*d420*/  ISETP.LT.OR P4, PT, R3, 0x2, !P1 ;  /* 0x000000020300780c */ /* 0x000fe20004f81670 */
[----:B------:R-:W-:Y:S01]  /*d430*/  @!P3 IMAD.X R9, R0, 0x1, R19, P6 ;  /* 0x000000010009b824 */ /* 0x000fe200030e0613 */
[----:B------:R-:W-:-:S02]  /*d440*/  @!P0 LEA R11, P6, R156, R158, 0x7 ;  /* 0x0000009e9c0b8211 */ /* 0x000fc400078c38ff */
[----:B------:R-:W-:Y:S01]  /*d450*/  F2FP.SATFINITE.E4M3.F32.PACK_AB_MERGE_C R85, RZ, R85, RZ ;  /* 0x00000055ff55723e */ /* 0x000fe200048070ff */
[----:B------:R-:W0:Y:S01]  /*d460*/  @!P5 LDC.64 R14, c[0x0][0x650] ;  /* 0x00019400ff0edb82 */ /* 0x000e220000000a00 */
[----:B------:R1:W-:Y:S01]  /*d470*/  @!P3 STG.E.U8 desc[UR12][R8.64+0x38], R7 ;  /* 0x000038070800b986 */ /* 0x0003e2000c10110c */
[----:B--2---:R-:W-:Y:S02]  /*d480*/  @!P0 IADD3 R10, P3, R11, R20, RZ ;  /* 0x000000140b0a8210 */ /* 0x004fe40007f7e0ff */
[----:B------:R-:W-:Y:S02]  /*d490*/  @!P0 LEA.HI.X R0, R156, R161, R157, 0x7, P6 ;  /* 0x000000a19c008211 */ /* 0x000fe400030f3c9d */
[----:B------:R-:W-:Y:S02]  /*d4a0*/  ISETP.LT.OR P6, PT, R3, 0x39, !P2 ;  /* 0x000000390300780c */ /* 0x000fe400057c1670 */
[----:B------:R-:W2:Y:S01]  /*d4b0*/  @!P4 LDC.64 R16, c[0x0][0x650] ;  /* 0x00019400ff10cb82 */ /* 0x000ea20000000a00 */
[----:B------:R-:W-:Y:S01]  /*d4c0*/  @!P0 IMAD.X R11, R0, 0x1, R21, P3 ;  /* 0x00000001000b8824 */ /* 0x000fe200018e0615 */
[----:B------:R-:W-:-:S04]  /*d4d0*/  F2FP.SATFINITE.E4M3.F32.PACK_AB_MERGE_C R13, RZ, R86, RZ ;  /* 0x00000056ff0d723e */ /* 0x000fc800048070ff */
        /* <DEDUP_REMOVED lines=10> */
.L_x_60:
[----:B------:R-:W-:Y:S05]  /*d580*/  BSYNC B0 ;  /* 0x0000000000007941 */ /* 0x000fea0003800000 */
.L_x_59:
[----:B------:R-:W-:Y:S01]  /*d590*/  ISETP.LT.OR P2, PT, R3, 0x3a, !P2 ;  /* 0x0000003a0300780c */ /* 0x000fe20005741670 */
[----:B------:R-:W-:Y:S01]  /*d5a0*/  FMUL R87, R87, R2 ;  /* 0x0000000257577220 */ /* 0x000fe20000400000 */
[----:B------:R-:W-:Y:S01]  /*d5b0*/  BSSY B0, `(.L_x_61) ;  /* 0x000000c000007945 */ /* 0x000fe20003800000 */
[----:B------:R-:W-:-:S03]  /*d5c0*/  ISETP.LT.OR P3, PT, R3, 0x9, !P1 ;  /* 0x000000090300780c */ /* 0x000fc60004f61670 */
        /* <DEDUP_REMOVED lines=10> */
.L_x_62:
[----:B------:R-:W-:Y:S05]  /*d670*/  BSYNC B0 ;  /* 0x0000000000007941 */ /* 0x000fea0003800000 */
.L_x_61:
[--C-:B-1-34-:R-:W-:Y:S01]  /*d680*/  @!P5 IMAD.MOV.U32 R8, RZ, RZ, R158.reuse ;  /* 0x000000ffff08d224 */ /* 0x11afe200078e009e */
[----:B------:R-:W-:Y:S01]  /*d690*/  ISETP.LT.OR P2, PT, R3, 0xa, !P1 ;  /* 0x0000000a0300780c */ /* 0x000fe20004f41670 */
[----:B------:R-:W-:Y:S02]  /*d6a0*/  @!P5 IMAD.MOV.U32 R9, RZ, RZ, R161 ;  /* 0x000000ffff09d224 */ /* 0x000fe400078e00a1 */
[-C--:B------:R-:W-:Y:S01]  /*d6b0*/  FMUL R24, R24, R2.reuse ;  /* 0x0000000218187220 */ /* 0x080fe20000400000 */
[----:B------:R-:W-:Y:S02]  /*d6c0*/  @!P4 IMAD.MOV.U32 R10, RZ, RZ, R158 ;  /* 0x000000ffff0ac224 */ /* 0x000fe400078e009e */
[----:B------:R-:W-:Y:S01]  /*d6d0*/  FMUL R25, R25, R2 ;  /* 0x0000000219197220 */ /* 0x000fe20000400000 */
[----:B------:R-:W-:Y:S01]  /*d6e0*/  @!P5 IMAD.WIDE.U32 R8, R156, 0xc0, R8 ;  /* 0x000000c09c08d825 */ /* 0x000fe200078e0008 */
[----:B------:R-:W1:Y:S01]  /*d6f0*/  @!P3 LDC.64 R18, c[0x0][0x650] ;  /* 0x00019400ff12bb82 */ /* 0x000e620000000a00 */
[----:B------:R-:W-:-:S02]  /*d700*/  F2FP.SATFINITE.E4M3.F32.PACK_AB_MERGE_C R7, RZ, R24, RZ ;  /* 0x00000018ff07723e */ /* 0x000fc400048070ff */
[----:B------:R-:W-:Y:S01]  /*d710*/  FMUL R26, R26, R2 ;  /* 0x000000021a1a7220 */ /* 0x000fe20000400000 */
[----:B------:R-:W-:Y:S01]  /*d720*/  @!P4 IMAD.MOV.U32 R11, RZ, RZ, R161 ;  /* 0x000000ffff0bc224 */ /* 0x000fe200078e00a1 */
[----:B0-----:R-:W-:Y:S01]  /*d730*/  @!P5 IADD3 R8, P6, R8, R14, RZ ;  /* 0x0000000e0808d210 */ /* 0x001fe20007fde0ff */
[----:B------:R-:W-:Y:S01]  /*d740*/  @!P5 IMAD R0, R157, 0xc0, RZ ;  /* 0x000000c09d00d824 */ /* 0x000fe200078e02ff */
[----:B------:R-:W-:Y:S01]  /*d750*/  F2FP.SATFINITE.E4M3.F32.PACK_AB_MERGE_C R25, RZ, R25, RZ ;  /* 0x00000019ff19723e */ /* 0x000fe200048070ff */
[----:B------:R-:W-:Y:S01]  /*d760*/  @!P4 IMAD.WIDE.U32 R10, R156, 0xc0, R10 ;  /* 0x000000c09c0ac825 */ /* 0x000fe200078e000a */
[----:B------:R-:W0:Y:S01]  /*d770*/  @!P2 LDC.64 R20, c[0x0][0x650] ;  /* 0x00019400ff14ab82 */ /* 0x000e220000000a00 */
[----:B------:R-:W-:Y:S01]  /*d780*/  ISETP.GE.AND P0, PT, R4, 0xc9, PT ;  /* 0x000000c90400780c */ /* 0x000fe20003f06270 */
[----:B------:R-:W-:Y:S01]  /*d790*/  BSSY B0, `(.L_x_63) ;  /* 0x0000012000007945 */ /* 0x000fe20003800000 */
[----:B------:R-:W-:Y:S01]  /*d7a0*/  @!P5 IADD3.X R9, R15, R9, R0, P6, !PT ;  /* 0x000000090f09d210 */ /* 0x000fe200037fe400 */
[----:B------:R-:W-:Y:S01]  /*d7b0*/  @!P4 IMAD R0, R157, 0xc0, RZ ;  /* 0x000000c09d00c824 */ /* 0x000fe200078e02ff */
[----:B--2---:R-:W-:-:S02]  /*d7c0*/  @!P4 IADD3 R10, P6, R10, R16, RZ ;  /* 0x000000100a0ac210 */ /* 0x004fc40007fde0ff */
[----:B------:R-:W-:Y:S01]  /*d7d0*/  F2FP.SATFINITE.E4M3.F32.PACK_AB_MERGE_C R13, RZ, R26, RZ ;  /* 0x0000001aff0d723e */ /* 0x000fe200048070ff */
[----:B------:R2:W-:Y:S01]  /*d7e0*/  @!P5 STG.E.U8 desc[UR12][R8.64], R7 ;  /* 0x000000070800d986 */ /* 0x0005e2000c10110c */
[----:B------:R-:W-:Y:S02]  /*d7f0*/  @!P4 IADD3.X R11, R17, R11, R0, P6, !PT ;  /* 0x0000000b110bc210 */ /* 0x000fe400037fe400 */
[----:B------:R-:W-:-:S03]  /*d800*/  ISETP.LT.OR P5, PT, R3, 0x1, !P0 ;  /* 0x000000010300780c */ /* 0x000fc600047a1670 */
[----:B------:R2:W-:Y:S10]  /*d810*/  @!P4 STG.E.U8 desc[UR12][R10.64+0x1], R25 ;  /* 0x000001190a00c986 */ /* 0x0005f4000c10110c */
[----:B------:R-:W-:Y:S05]  /*d820*/  @P5 BRA `(.L_x_64) ;  /* 0x0000000000205947 */ /* 0x000fea0003800000 */
[----:B--2---:R-:W-:Y:S01]  /*d830*/  IADD3 R8, P4, R5, R158, RZ ;  /* 0x0000009e05087210 */ /* 0x004fe20007f9e0ff */
[----:B------:R-:W-:Y:S01]  /*d840*/  ULDC.64 UR4, c[0x0][0x650] ;  /* 0x0001940000047ab9 */ /* 0x000fe20000000a00 */
[----:B------:R-:W-:-:S03]  /*d850*/  IMAD R7, R157, 0xc0, RZ ;  /* 0x000000c09d077824 */ /* 0x000fc600078e02ff */
[----:B------:R-:W-:Y:S02]  /*d860*/  IMAD.X R9, R6, 0x1, R161, P4 ;  /* 0x0000000106097824 */ /* 0x000fe400020e06a1 */
[----:B------:R-:W-:-:S03]  /*d870*/  IMAD.WIDE.U32 R8, R156, 0xc0, R8 ;  /* 0x000000c09c087825 */ /* 0x000fc600078e0008 */
[----:B------:R-:W-:-:S04]  /*d880*/  IADD3 R8, P4, R8, UR4, RZ ;  /* 0x0000000408087c10 */ /* 0x000fc8000ff9e0ff */
[----:B------:R-:W-:-:S05]  /*d890*/  IADD3.X R9, R7, UR5, R9, P4, !PT ;  /* 0x0000000507097c10 */ /* 0x000fca000a7fe409 */
[----:B------:R3:W-:Y:S04]  /*d8a0*/  STG.E.U8 desc[UR12][R8.64], R13 ;  /* 0x0000000d08007986 */ /* 0x0007e8000c10110c */
.L_x_64:
[----:B------:R-:W-:Y:S05]  /*d8b0*/  BSYNC B0 ;  /* 0x0000000000007941 */ /* 0x000fea0003800000 */
.L_x_63:
[----:B------:R-:W-:Y:S01]  /*d8c0*/  ISETP.LT.OR P6, PT, R3, 0x2, !P0 ;  /* 0x000000020300780c */ /* 0x000fe200047c1670 */
[----:B------:R-:W-:Y:S01]  /*d8d0*/  FMUL R27, R27, R2 ;  /* 0x000000021b1b7220 */ /* 0x000fe20000400000 */
[----:B--23--:R-:W-:Y:S01]  /*d8e0*/  @!P3 IMAD.MOV.U32 R8, RZ, RZ, R158 ;  /* 0x000000ffff08b224 */ /* 0x00cfe200078e009e */
[----:B------:R-:W-:Y:S01]  /*d8f0*/  BSSY B0, `(.L_x_65) ;  /* 0x000000f000007945 */ /* 0x000fe20003800000 */
[----:B------:R-:W-:Y:S01]  /*d900*/  @!P3 IMAD.MOV.U32 R9, RZ, RZ, R161 ;  /* 0x000000ffff09b224 */ /* 0x000fe200078e00a1 */
[C---:B------:R-:W-:Y:S02]  /*d910*/  ISETP.LT.OR P5, PT, R3.reuse, 0x11, !P1 ;  /* 0x000000110300780c */ /* 0x040fe40004fa1670 */
[----:B------:R-:W-:Y:S01]  /*d920*/  ISETP.LT.OR P4, PT, R3, 0x12, !P1 ;  /* 0x000000120300780c */ /* 0x000fe20004f81670 */
[----:B------:R-:W-:Y:S01]  /*d930*/  @!P3 IMAD.WIDE.U32 R10, R156, 0xc0, R8 ;  /* 0x000000c09c0ab825 */ /* 0x000fe200078e0008 */
[----:B------:R-:W-:-:S04]  /*d940*/  F2FP.SATFINITE.E4M3.F32.PACK_AB_MERGE_C R27, RZ, R27, RZ ;  /* 0x0000001bff1b723e */ /* 0x000fc800048070ff */
[----:B------:R-:W-:Y:S07]  /*d950*/  @P6 BRA `(.L_x_66) ;  /* 0x0000000000206947 */ /* 0x000fee0003800000 */
[----:B------:R-:W-:Y:S01]  /*d960*/  IADD3 R8, P6, R5, R158, RZ ;  /* 0x0000009e05087210 */ /* 0x000fe20007fde0ff */
[----:B------:R-:W-:Y:S01]  /*d970*/  ULDC.64 UR4, c[0x0][0x650] ;  /* 0x0001940000047ab9 */ /* 0x000fe20000000a00 */
[----:B------:R-:W-:-:S03]  /*d980*/  IMAD R7, R157, 0xc0, RZ ;  /* 0x000000c09d077824 */ /* 0x000fc600078e02ff */
[----:B------:R-:W-:Y:S02]  /*d990*/  IMAD.X R9, R6, 0x1, R161, P6 ;  /* 0x0000000106097824 */ /* 0x000fe400030e06a1 */
[----:B------:R-:W-:-:S03]  /*d9a0*/  IMAD.WIDE.U32 R8, R156, 0xc0, R8 ;  /* 0x000000c09c087825 */ /* 0x000fc600078e0008 */
[----:B------:R-:W-:-:S04]  /*d9b0*/  IADD3 R8, P6, R8, UR4, RZ ;  /* 0x0000000408087c10 */ /* 0x000fc8000ffde0ff */
[----:B------:R-:W-:-:S05]  /*d9c0*/  IADD3.X R9, R7, UR5, R9, P6, !PT ;  /* 0x0000000507097c10 */ /* 0x000fca000b7fe409 */
[----:B------:R2:W-:Y:S04]  /*d9d0*/  STG.E.U8 desc[UR12][R8.64+0x1], R27 ;  /* 0x0000011b08007986 */ /* 0x0005e8000c10110c */
.L_x_66:
[----:B------:R-:W-:Y:S05]  /*d9e0*/  BSYNC B0 ;  /* 0x0000000000007941 */ /* 0x000fea0003800000 */
.L_x_65:
[----:B------:R-:W-:Y:S01]  /*d9f0*/  @!P2 IMAD.MOV.U32 R12, RZ, RZ, R158 ;  /* 0x000000ffff0ca224 */ /* 0x000fe200078e009e */
[----:B-12---:R-:W-:Y:S01]  /*da00*/  @!P3 IADD3 R8, P6, R10, R18, RZ ;  /* 0x000000120a08b210 */ /* 0x006fe20007fde0ff */
[----:B------:R-:W-:Y:S02]  /*da10*/  @!P2 IMAD.MOV.U32 R13, RZ, RZ, R161 ;  /* 0x000000ffff0da224 */ /* 0x000fe400078e00a1 */
[-C--:B------:R-:W-:Y:S01]  /*da20*/  FMUL R28, R28, R2.reuse ;  /* 0x000000021c1c7220 */ /* 0x080fe20000400000 */
[----:B------:R-:W-:Y:S02]  /*da30*/  @!P3 IMAD R0, R157, 0xc0, RZ ;  /* 0x000000c09d00b824 */ /* 0x000fe400078e02ff */
[----:B------:R-:W-:Y:S01]  /*da40*/  FMUL R29, R29, R2 ;  /* 0x000000021d1d7220 */ /* 0x000fe20000400000 */
[----:B------:R-:W-:Y:S01]  /*da50*/  @!P2 IMAD.WIDE.U32 R12, R156, 0xc0, R12 ;  /* 0x000000c09c0ca825 */ /* 0x000fe200078e000c */
[----:B------:R-:W1:Y:S01]  /*da60*/  @!P5 LDC.64 R14, c[0x0][0x650] ;  /* 0x00019400ff0edb82 */ /* 0x000e620000000a00 */
[----:B------:R-:W-:-:S02]  /*da70*/  F2FP.SATFINITE.E4M3.F32.PACK_AB_MERGE_C R7, RZ, R28, RZ ;  /* 0x0000001cff07723e */ /* 0x000fc400048070ff */
[----:B------:R-:W-:Y:S01]  /*da80*/  FMUL R30, R30, R2 ;  /* 0x000000021e1e7220 */ /* 0x000fe20000400000 */
[----:B------:R-:W-:Y:S01]  /*da90*/  @!P3 IADD3.X R9, R19, R11, R0, P6, !PT ;  /* 0x0000000b1309b210 */ /* 0x000fe200037fe400 */
[----:B------:R-:W-:Y:S01]  /*daa0*/  @!P2 IMAD R0, R157, 0xc0, RZ ;  /* 0x000000c09d00a824 */ /* 0x000fe200078e02ff */
[----:B0-----:R-:W-:Y:S01]  /*dab0*/  @!P2 IADD3 R10, P6, R12, R20, RZ ;  /* 0x000000140c0aa210 */ /* 0x001fe20007fde0ff */
[----:B------:R-:W-:Y:S01]  /*dac0*/  BSSY B0, `(.L_x_67) ;  /* 0x0000011000007945 */ /* 0x000fe20003800000 */
[----:B------:R-:W-:Y:S01]  /*dad0*/  F2FP.SATFINITE.E4M3.F32.PACK_AB_MERGE_C R29, RZ, R29, RZ ;  /* 0x0000001dff1d723e */ /* 0x000fe200048070ff */
[----:B------:R0:W-:Y:S01]  /*dae0*/  @!P3 STG.E.U8 desc[UR12][R8.64+0x8], R7 ;  /* 0x000008070800b986 */ /* 0x0001e2000c10110c */
[----:B------:R-:W-:Y:S01]  /*daf0*/  @!P2 IADD3.X R11, R21, R13, R0, P6, !PT ;  /* 0x0000000d150ba210 */ /* 0x000fe200037fe400 */
[----:B------:R-:W2:Y:S01]  /*db00*/  @!P4 LDC.64 R16, c[0x0][0x650] ;  /* 0x00019400ff10cb82 */ /* 0x000ea20000000a00 */
[----:B------:R-:W-:Y:S02]  /*db10*/  ISETP.LT.OR P3, PT, R3, 0x9, !P0 ;  /* 0x000000090300780c */ /* 0x000fe40004761670 */
[----:B------:R-:W-:Y:S01]  /*db20*/  F2FP.SATFINITE.E4M3.F32.PACK_AB_MERGE_C R13, RZ, R30, RZ ;  /* 0x0000001eff0d723e */ /* 0x000fe200048070ff */
[----:B------:R0:W-:Y:S10]  /*db30*/  @!P2 STG.E.U8 desc[UR12][R10.64+0x9], R29 ;  /* 0x0000091d0a00a986 */ /* 0x0001f4000c10110c */
[----:B------:R-:W-:Y:S05]  /*db40*/  @P3 BRA `(.L_x_68) ;  /* 0x0000000000203947 */ /* 0x000fea0003800000 */
[----:B0-----:R-:W-:Y:S01]  /*db50*/  IADD3 R8, P2, R5, R158, RZ ;  /* 0x0000009e05087210 */ /* 0x001fe20007f5e0ff */
[----:B------:R-:W-:Y:S01]  /*db60*/  ULDC.64 UR4, c[0x0][0x650] ;  /* 0x0001940000047ab9 */ /* 0x000fe20000000a00 */
[----:B------:R-:W-:-:S03]  /*db70*/  IMAD R7, R157, 0xc0, RZ ;  /* 0x000000c09d077824 */ /* 0x000fc600078e02ff */
[----:B------:R-:W-:Y:S02]  /*db80*/  IMAD.X R9, R6, 0x1, R161, P2 ;  /* 0x0000000106097824 */ /* 0x000fe400010e06a1 */
[----:B------:R-:W-:-:S03]  /*db90*/  IMAD.WIDE.U32 R8, R156, 0xc0, R8 ;  /* 0x000000c09c087825 */ /* 0x000fc600078e0008 */
[----:B------:R-:W-:-:S04]  /*dba0*/  IADD3 R8, P2, R8, UR4, RZ ;  /* 0x0000000408087c10 */ /* 0x000fc8000ff5e0ff */
[----:B------:R-:W-:-:S05]  /*dbb0*/  IADD3.X R9, R7, UR5, R9, P2, !PT ;  /* 0x0000000507097c10 */ /* 0x000fca00097fe409 */
[----:B------:R3:W-:Y:S04]  /*dbc0*/  STG.E.U8 desc[UR12][R8.64+0x8], R13 ;  /* 0x0000080d08007986 */ /* 0x0007e8000c10110c */
.L_x_68:
[----:B------:R-:W-:Y:S05]  /*dbd0*/  BSYNC B0 ;  /* 0x0000000000007941 */ /* 0x000fea0003800000 */
.L_x_67:
[----:B------:R-:W-:Y:S01]  /*dbe0*/  ISETP.LT.OR P6, PT, R3, 0xa, !P0 ;  /* 0x0000000a0300780c */ /* 0x000fe200047c1670 */
[----:B------:R-:W-:Y:S01]  /*dbf0*/  FMUL R31, R31, R2 ;  /* 0x000000021f1f7220 */ /* 0x000fe20000400000 */
[----:B0--3--:R-:W-:Y:S01]  /*dc00*/  @!P5 IMAD.MOV.U32 R8, RZ, RZ, R158 ;  /* 0x000000ffff08d224 */ /* 0x009fe200078e009e */
        /* <DEDUP_REMOVED lines=15> */
.L_x_70:
[----:B------:R-:W-:Y:S05]  /*dd00*/  BSYNC B0 ;  /* 0x0000000000007941 */ /* 0x000fea0003800000 */
.L_x_69:
[----:B------:R-:W-:Y:S01]  /*dd10*/  @!P4 IMAD.MOV.U32 R12, RZ, RZ, R158 ;  /* 0x000000ffff0cc224 */ /* 0x000fe200078e009e */
[----:B01----:R-:W-:Y:S01]  /*dd20*/  @!P5 IADD3 R8, P6, R10, R14, RZ ;  /* 0x0000000e0a08d210 */ /* 0x003fe20007fde0ff */
[----:B------:R-:W-:Y:S02]  /*dd30*/  @!P4 IMAD.MOV.U32 R13, RZ, RZ, R161 ;  /* 0x000000ffff0dc224 */ /* 0x000fe400078e00a1 */
[-C--:B------:R-:W-:Y:S01]  /*dd40*/  FMUL R32, R32, R2.reuse ;  /* 0x0000000220207220 */ /* 0x080fe20000400000 */
[----:B------:R-:W-:Y:S02]  /*dd50*/  @!P5 IMAD R0, R157, 0xc0, RZ ;  /* 0x000000c09d00d824 */ /* 0x000fe400078e02ff */
[----:B------:R-:W-:Y:S01]  /*dd60*/  FMUL R33, R33, R2 ;  /* 0x0000000221217220 */ /* 0x000fe20000400000 */
[----:B------:R-:W-:Y:S01]  /*dd70*/  @!P4 IMAD.WIDE.U32 R12, R156, 0xc0, R12 ;  /* 0x000000c09c0cc825 */ /* 0x000fe200078e000c */
[----:B------:R-:W0:Y:S01]  /*dd80*/  @!P3 LDC.64 R18, c[0x0][0x650] ;  /* 0x00019400ff12bb82 */ /* 0x000e220000000a00 */
[----:B------:R-:W-:-:S02]  /*dd90*/  F2FP.SATFINITE.E4M3.F32.PACK_AB_MERGE_C R7, RZ, R32, RZ ;  /* 0x00000020ff07723e */ /* 0x000fc400048070ff */
[----:B------:R-:W-:Y:S01]  /*dda0*/  FMUL R34, R34, R2 ;  /* 0x0000000222227220 */ /* 0x000fe20000400000 */
[----:B------:R-:W-:Y:S01]  /*ddb0*/  @!P5 IADD3.X R9, R15, R11, R0, P6, !PT ;  /* 0x0000000b0f09d210 */ /* 0x000fe200037fe400 */
[----:B------:R-:W-:Y:S01]  /*ddc0*/  @!P4 IMAD R0, R157, 0xc0, RZ ;  /* 0x000000c09d00c824 */ /* 0x000fe200078e02ff */
[----:B--2---:R-:W-:Y:S01]  /*ddd0*/  @!P4 IADD3 R10, P6, R12, R16, RZ ;  /* 0x000000100c0ac210 */ /* 0x004fe20007fde0ff */
        /* <DEDUP_REMOVED lines=9> */
[----:B-1----:R-:W-:Y:S01]  /*de70*/  IADD3 R8, P4, R5, R158, RZ ;  /* 0x0000009e05087210 */ /* 0x002fe20007f9e0ff */
[----:B------:R-:W-:Y:S01]  /*de80*/  ULDC.64 UR4, c[0x0][0x650] ;  /* 0x0001940000047ab9 */ /* 0x000fe20000000a00 */
[----:B------:R-:W-:-:S03]  /*de90*/  IMAD R7, R157, 0xc0, RZ ;  /* 0x000000c09d077824 */ /* 0x000fc600078e02ff */
[----:B------:R-:W-:Y:S02]  /*dea0*/  IMAD.X R9, R6, 0x1, R161, P4 ;  /* 0x0000000106097824 */ /* 0x000fe400020e06a1 */
[----:B------:R-:W-:-:S03]  /*deb0*/  IMAD.WIDE.U32 R8, R156, 0xc0, R8 ;  /* 0x000000c09c087825 */ /* 0x000fc600078e0008 */
[----:B------:R-:W-:-:S04]  /*dec0*/  IADD3 R8, P4, R8, UR4, RZ ;  /* 0x0000000408087c10 */ /* 0x000fc8000ff9e0ff */
[----:B------:R-:W-:-:S05]  /*ded0*/  IADD3.X R9, R7, UR5, R9, P4, !PT ;  /* 0x0000000507097c10 */ /* 0x000fca000a7fe409 */
[----:B------:R3:W-:Y:S04]  /*dee0*/  STG.E.U8 desc[UR12][R8.64+0x10], R13 ;  /* 0x0000100d08007986 */ /* 0x0007e8000c10110c */
.L_x_72:
[----:B------:R-:W-:Y:S05]  /*def0*/  BSYNC B0 ;  /* 0x0000000000007941 */ /* 0x000fea0003800000 */
.L_x_71:
[----:B------:R-:W-:Y:S01]  /*df00*/  ISETP.LT.OR P6, PT, R3, 0x12, !P0 ;  /* 0x000000120300780c */ /* 0x000fe200047c1670 */
[----:B------:R-:W-:Y:S01]  /*df10*/  FMUL R35, R35, R2 ;  /* 0x0000000223237220 */ /* 0x000fe20000400000 */
[----:B-1-3--:R-:W-:Y:S01]  /*df20*/  @!P3 IMAD.MOV.U32 R8, RZ, RZ, R158 ;  /* 0x000000ffff08b224 */ /* 0x00afe200078e009e */
        /* <DEDUP_REMOVED lines=15> */
.L_x_74:
[----:B------:R-:W-:Y:S05]  /*e020*/  BSYNC B0 ;  /* 0x0000000000007941 */ /* 0x000fea0003800000 */
.L_x_73:
        /* <DEDUP_REMOVED lines=30> */
.L_x_76:
[----:B------:R-:W-:Y:S05]  /*e210*/  BSYNC B0 ;  /* 0x0000000000007941 */ /* 0x000fea0003800000 */
.L_x_75:
        /* <DEDUP_REMOVED lines=18> */
.L_x_78:
[----:B------:R-:W-:Y:S05]  /*e340*/  BSYNC B0 ;  /* 0x0000000000007941 */ /* 0x000fea0003800000 */
.L_x_77:
[----:B------:R-:W-:Y:S01]  /*e350*/  @!P5 IMAD R0, R157, 0xc0, RZ ;  /* 0x000000c09d00d824 */ /* 0x000fe200078e02ff */
[----:B01----:R-:W-:Y:S01]  /*e360*/  @!P5 IADD3 R8, P6, R10, R14, RZ ;  /* 0x0000000e0a08d210 */ /* 0x003fe20007fde0ff */
[----:B------:R-:W-:Y:S02]  /*e370*/  @!P4 IMAD.MOV.U32 R10, RZ, RZ, R158 ;  /* 0x000000ffff0ac224 */ /* 0x000fe400078e009e */
[-C--:B------:R-:W-:Y:S01]  /*e380*/  FMUL R40, R40, R2.reuse ;  /* 0x0000000228287220 */ /* 0x080fe20000400000 */
[----:B------:R-:W-:Y:S01]  /*e390*/  FMUL R41, R41, R2 ;  /* 0x0000000229297220 */ /* 0x000fe20000400000 */
[----:B------:R-:W-:Y:S01]  /*e3a0*/  @!P5 IADD3.X R9, R15, R11, R0, P6, !PT ;  /* 0x0000000b0f09d210 */ /* 0x000fe200037fe400 */
[----:B------:R-:W-:Y:S01]  /*e3b0*/  @!P4 IMAD.MOV.U32 R11, RZ, RZ, R161 ;  /* 0x000000ffff0bc224 */ /* 0x000fe200078e00a1 */
[----:B------:R-:W0:Y:S01]  /*e3c0*/  @!P3 LDC.64 R18, c[0x0][0x650] ;  /* 0x00019400ff12bb82 */ /* 0x000e220000000a00 */
[----:B------:R-:W-:Y:S01]  /*e3d0*/  @!P4 IMAD R0, R157, 0xc0, RZ ;  /* 0x000000c09d00c824 */ /* 0x000fe200078e02ff */
[----:B------:R-:W-:Y:S01]  /*e3e0*/  F2FP.SATFINITE.E4M3.F32.PACK_AB_MERGE_C R7, RZ, R40, RZ ;  /* 0x00000028ff07723e */ /* 0x000fe200048070ff */
[----:B------:R-:W-:Y:S01]  /*e3f0*/  @!P4 IMAD.WIDE.U32 R10, R156, 0xc0, R10 ;  /* 0x000000c09c0ac825 */ /* 0x000fe200078e000a */
[----:B------:R-:W-:-:S03]  /*e400*/  F2FP.SATFINITE.E4M3.F32.PACK_AB_MERGE_C R41, RZ, R41, RZ ;  /* 0x00000029ff29723e */ /* 0x000fc600048070ff */
[----:B------:R-:W-:Y:S01]  /*e410*/  FMUL R42, R42, R2 ;  /* 0x000000022a2a7220 */ /* 0x000fe20000400000 */
[----:B------:R-:W-:Y:S01]  /*e420*/  BSSY B0, `(.L_x_79) ;  /* 0x0000014000007945 */ /* 0x000fe20003800000 */
[----:B------:R1:W-:Y:S01]  /*e430*/  @!P5 STG.E.U8 desc[UR12][R8.64+0x20], R7 ;  /* 0x000020070800d986 */ /* 0x0003e2000c10110c */
[----:B--2---:R-:W-:Y:S01]  /*e440*/  @!P4 IADD3 R10, P6, R10, R16, RZ ;  /* 0x000000100a0ac210 */ /* 0x004fe20007fde0ff */
[----:B------:R-:W2:Y:S01]  /*e450*/  @!P2 LDC.64 R20, c[0x0][0x650] ;  /* 0x00019400ff14ab82 */ /* 0x000ea20000000a00 */
[----:B------:R-:W-:Y:S02]  /*e460*/  ISETP.LT.OR P5, PT, R3, 0x21, !P0 ;  /* 0x000000210300780c */ /* 0x000fe400047a1670 */
[----:B------:R-:W-:Y:S02]  /*e470*/  @!P4 IADD3.X R11, R17, R11, R0, P6, !PT ;  /* 0x0000000b110bc210 */ /* 0x000fe400037fe400 */
[----:B------:R-:W-:-:S03]  /*e480*/  F2FP.SATFINITE.E4M3.F32.PACK_AB_MERGE_C R15, RZ, R42, RZ ;  /* 0x0000002aff0f723e */ /* 0x000fc600048070ff */
[----:B------:R3:W-:Y:S01]  /*e490*/  @!P4 STG.E.U8 desc[UR12][R10.64+0x21], R41 ;  /* 0x000021290a00c986 */ /* 0x0007e2000c10110c */
[----:B-1----:R-:W-:Y:S02]  /*e4a0*/  @!P3 IMAD.MOV.U32 R8, RZ, RZ, R158 ;  /* 0x000000ffff08b224 */ /* 0x002fe400078e009e */
[----:B------:R-:W-:Y:S02]  /*e4b0*/  @!P3 IMAD.MOV.U32 R9, RZ, RZ, R161 ;  /* 0x000000ffff09b224 */ /* 0x000fe400078e00a1 */
[----:B------:R-:W-:Y:S01]  /*e4c0*/  @!P3 IMAD.WIDE.U32 R12, R156, 0xc0, R8 ;  /* 0x000000c09c0cb825 */ /* 0x000fe200078e0008 */
[----:B------:R-:W-:Y:S06]  /*e4d0*/  @P5 BRA `(.L_x_80) ;  /* 0x0000000000205947 */ /* 0x000fec0003800000 */
        /* <DEDUP_REMOVED lines=8> */
.L_x_80:
[----:B------:R-:W-:Y:S05]  /*e560*/  BSYNC B0 ;  /* 0x0000000000007941 */ /* 0x000fea0003800000 */
.L_x_79:
[----:B------:R-:W-:Y:S01]  /*e570*/  ISETP.LT.OR P5, PT, R3, 0x22, !P0 ;  /* 0x000000220300780c */ /* 0x000fe200047a1670 */
[-C--:B------:R-:W-:Y:S01]  /*e580*/  FMUL R43, R43, R2.reuse ;  /* 0x000000022b2b7220 */ /* 0x080fe20000400000 */
[----:B------:R-:W-:Y:S01]  /*e590*/  BSSY B0, `(.L_x_81) ;  /* 0x000000f000007945 */ /* 0x000fe20003800000 */
[----:B------:R-:W-:Y:S01]  /*e5a0*/  ISETP.LT.OR P6, PT, R3, 0x31, !P1 ;  /* 0x000000310300780c */ /* 0x000fe20004fc1670 */
[----:B------:R-:W-:Y:S01]  /*e5b0*/  FMUL R44, R44, R2 ;  /* 0x000000022c2c7220 */ /* 0x000fe20000400000 */
[----:B0--3--:R-:W-:Y:S01]  /*e5c0*/  @!P3 IADD3 R10, P4, R12, R18, RZ ;  /* 0x000000120c0ab210 */ /* 0x009fe20007f9e0ff */
[----:B------:R-:W-:Y:S01]  /*e5d0*/  @!P3 IMAD R0, R157, 0xc0, RZ ;  /* 0x000000c09d00b824 */ /* 0x000fe200078e02ff */
[----:B------:R-:W-:-:S06]  /*e5e0*/  F2FP.SATFINITE.E4M3.F32.PACK_AB_MERGE_C R43, RZ, R43, RZ ;  /* 0x0000002bff2b723e */ /* 0x000fcc00048070ff */
        /* <DEDUP_REMOVED lines=9> */
.L_x_82:
[----:B------:R-:W-:Y:S05]  /*e680*/  BSYNC B0 ;  /* 0x0000000000007941 */ /* 0x000fea0003800000 */
.L_x_81:
[----:B------:R-:W-:Y:S01]  /*e690*/  @!P3 IADD3.X R11, R19, R13, R0, P4, !PT ;  /* 0x0000000d130bb210 */ /* 0x000fe200027fe400 */
[----:B01----:R-:W-:Y:S01]  /*e6a0*/  @!P2 IMAD.MOV.U32 R8, RZ, RZ, R158 ;  /* 0x000000ffff08a224 */ /* 0x003fe200078e009e */
[C---:B------:R-:W-:Y:S01]  /*e6b0*/  ISETP.LT.OR P5, PT, R3.reuse, 0x32, !P1 ;  /* 0x000000320300780c */ /* 0x040fe20004fa1670 */
[----:B------:R-:W-:Y:S01]  /*e6c0*/  @!P2 IMAD.MOV.U32 R9, RZ, RZ, R161 ;  /* 0x000000ffff09a224 */ /* 0x000fe200078e00a1 */
[C---:B------:R-:W-:Y:S01]  /*e6d0*/  ISETP.LT.OR P4, PT, R3.reuse, 0x39, !P1 ;  /* 0x000000390300780c */ /* 0x040fe20004f81670 */
[----:B------:R-:W0:Y:S01]  /*e6e0*/  @!P6 LDC.64 R12, c[0x0][0x650] ;  /* 0x00019400ff0ceb82 */ /* 0x000e220000000a00 */
[----:B------:R-:W-:Y:S01]  /*e6f0*/  ISETP.LT.OR P1, PT, R3, 0x3a, !P1 ;  /* 0x0000003a0300780c */ /* 0x000fe20004f21670 */
[----:B------:R-:W-:Y:S01]  /*e700*/  @!P2 IMAD.WIDE.U32 R8, R156, 0xc0, R8 ;  /* 0x000000c09c08a825 */ /* 0x000fe200078e0008 */
[----:B------:R-:W-:-:S03]  /*e710*/  F2FP.SATFINITE.E4M3.F32.PACK_AB_MERGE_C R7, RZ, R44, RZ ;  /* 0x0000002cff07723e */ /* 0x000fc600048070ff */
[-C--:B------:R-:W-:Y:S01]  /*e720*/  FMUL R45, R45, R2.reuse ;  /* 0x000000022d2d7220 */ /* 0x080fe20000400000 */
[----:B------:R-:W-:Y:S01]  /*e730*/  FMUL R46, R46, R2 ;  /* 0x000000022e2e7220 */ /* 0x000fe20000400000 */
[----:B------:R-:W-:Y:S01]  /*e740*/  @!P2 IMAD R0, R157, 0xc0, RZ ;  /* 0x000000c09d00a824 */ /* 0x000fe200078e02ff */
[----:B------:R-:W-:Y:S01]  /*e750*/  BSSY B0, `(.L_x_83) ;  /* 0x000001c000007945 */ /* 0x000fe20003800000 */
[----:B------:R1:W-:Y:S01]  /*e760*/  @!P3 STG.E.U8 desc[UR12][R10.64+0x28], R7 ;  /* 0x000028070a00b986 */ /* 0x0003e2000c10110c */
[----:B--2---:R-:W-:Y:S01]  /*e770*/  @!P2 IADD3 R8, P3, R8, R20, RZ ;  /* 0x000000140808a210 */ /* 0x004fe20007f7e0ff */
[----:B------:R-:W2:Y:S01]  /*e780*/  @!P5 LDC.64 R18, c[0x0][0x650] ;  /* 0x00019400ff12db82 */ /* 0x000ea20000000a00 */
[----:B------:R-:W-:Y:S02]  /*e790*/  F2FP.SATFINITE.E4M3.F32.PACK_AB_MERGE_C R45, RZ, R45, RZ ;  /* 0x0000002dff2d723e */ /* 0x000fe400048070ff */
[----:B------:R-:W-:Y:S01]  /*e7a0*/  @!P2 IADD3.X R9, R21, R9, R0, P3, !PT ;  /* 0x000000091509a210 */ /* 0x000fe20001ffe400 */
[----:B------:R-:W-:Y:S01]  /*e7b0*/  @!P6 IMAD R0, R157, 0xc0, RZ ;  /* 0x000000c09d00e824 */ /* 0x000fe200078e02ff */
[----:B------:R-:W-:-:S03]  /*e7c0*/  ISETP.LT.OR P3, PT, R3, 0x29, !P0 ;  /* 0x000000290300780c */ /* 0x000fc60004761670 */
[----:B------:R-:W3:Y:S01]  /*e7d0*/  @!P4 LDC.64 R22, c[0x0][0x650] ;  /* 0x00019400ff16cb82 */ /* 0x000ee20000000a00 */
[----:B------:R4:W-:Y:S01]  /*e7e0*/  @!P2 STG.E.U8 desc[UR12][R8.64+0x29], R45 ;  /* 0x0000292d0800a986 */ /* 0x0009e2000c10110c */
[----:B-1----:R-:W-:Y:S01]  /*e7f0*/  @!P6 IMAD.MOV.U32 R10, RZ, RZ, R158 ;  /* 0x000000ffff0ae224 */ /* 0x002fe200078e009e */
[----:B------:R-:W-:Y:S01]  /*e800*/  F2FP.SATFINITE.E4M3.F32.PACK_AB_MERGE_C R7, RZ, R46, RZ ;  /* 0x0000002eff07723e */ /* 0x000fe200048070ff */
[----:B------:R-:W-:-:S04]  /*e810*/  @!P6 IMAD.MOV.U32 R11, RZ, RZ, R161 ;  /* 0x000000ffff0be224 */ /* 0x000fc800078e00a1 */
[----:B------:R-:W1:Y:S01]  /*e820*/  @!P1 LDC.64 R24, c[0x0][0x650] ;  /* 0x00019400ff189b82 */ /* 0x000e620000000a00 */
[----:B------:R-:W-:-:S04]  /*e830*/  @!P6 IMAD.WIDE.U32 R10, R156, 0xc0, R10 ;  /* 0x000000c09c0ae825 */ /* 0x000fc800078e000a */
[----:B----4-:R-:W-:Y:S01]  /*e840*/  @!P5 IMAD.MOV.U32 R8, RZ, RZ, R158 ;  /* 0x000000ffff08d224 */ /* 0x010fe200078e009e */
[----:B0-----:R-:W-:Y:S01]  /*e850*/  @!P6 IADD3 R12, P2, R10, R12, RZ ;  /* 0x0000000c0a0ce210 */ /* 0x001fe20007f5e0ff */
[----:B------:R-:W-:Y:S02]  /*e860*/  @!P5 IMAD.MOV.U32 R9, RZ, RZ, R161 ;  /* 0x000000ffff09d224 */ /* 0x000fe400078e00a1 */
[----:B------:R-:W-:Y:S01]  /*e870*/  @!P5 IMAD.WIDE.U32 R14, R156, 0xc0, R8 ;  /* 0x000000c09c0ed825 */ /* 0x000fe200078e0008 */
[----:B------:R-:W-:Y:S09]  /*e880*/  @P3 BRA `(.L_x_84) ;  /* 0x0000000000203947 */ /* 0x000ff20003800000 */
        /* <DEDUP_REMOVED lines=8> */
.L_x_84:
[----:B------:R-:W-:Y:S05]  /*e910*/  BSYNC B0 ;  /* 0x0000000000007941 */ /* 0x000fea0003800000 */
.L_x_83:
[----:B------:R-:W-:Y:S01]  /*e920*/  ISETP.LT.OR P3, PT, R3, 0x2a, !P0 ;  /* 0x0000002a0300780c */ /* 0x000fe20004761670 */
[-C--:B------:R-:W-:Y:S01]  /*e930*/  FMUL R48, R48, R2.reuse ;  /* 0x0000000230307220 */ /* 0x080fe20000400000 */
[-C--:B------:R-:W-:Y:S01]  /*e940*/  FMUL R47, R47, R2.reuse ;  /* 0x000000022f2f7220 */ /* 0x080fe20000400000 */
[----:B------:R-:W-:Y:S01]  /*e950*/  BSSY B0, `(.L_x_85) ;  /* 0x0000010000007945 */ /* 0x000fe20003800000 */
[----:B------:R-:W-:Y:S01]  /*e960*/  @!P6 IADD3.X R13, R13, R11, R0, P2, !PT ;  /* 0x0000000b0d0de210 */ /* 0x000fe200017fe400 */
[----:B------:R-:W-:Y:S01]  /*e970*/  FMUL R49, R49, R2 ;  /* 0x0000000231317220 */ /* 0x000fe20000400000 */
[----:B--2---:R-:W-:Y:S01]  /*e980*/  @!P5 IADD3 R10, P2, R14, R18, RZ ;  /* 0x000000120e0ad210 */ /* 0x004fe20007f5e0ff */
[----:B------:R-:W-:Y:S01]  /*e990*/  @!P5 IMAD R0, R157, 0xc0, RZ ;  /* 0x000000c09d00d824 */ /* 0x000fe200078e02ff */
[----:B0-----:R-:W-:Y:S02]  /*e9a0*/  F2FP.SATFINITE.E4M3.F32.PACK_AB_MERGE_C R7, RZ, R48, RZ ;  /* 0x00000030ff07723e */ /* 0x001fe400048070ff */
[----:B------:R-:W-:-:S03]  /*e9b0*/  F2FP.SATFINITE.E4M3.F32.PACK_AB_MERGE_C R47, RZ, R47, RZ ;  /* 0x0000002fff2f723e */ /* 0x000fc600048070ff */
        /* <DEDUP_REMOVED lines=9> */
.L_x_86:
[----:B------:R-:W-:Y:S05]  /*ea50*/  BSYNC B0 ;  /* 0x0000000000007941 */ /* 0x000fea0003800000 */
.L_x_85:
[----:B------:R2:W-:Y:S01]  /*ea60*/  @!P6 STG.E.U8 desc[UR12][R12.64+0x30], R7 ;  /* 0x000030070c00e986 */ /* 0x0005e2000c10110c */
[----:B------:R-:W-:Y:S01]  /*ea70*/  ISETP.LT.OR P6, PT, R3, 0x31, !P0 ;  /* 0x000000310300780c */ /* 0x000fe200047c1670 */
[----:B------:R-:W-:Y:S01]  /*ea80*/  FMUL R50, R50, R2 ;  /* 0x0000000232327220 */ /* 0x000fe20000400000 */
[----:B------:R-:W-:Y:S01]  /*ea90*/  @!P5 IADD3.X R11, R19, R15, R0, P2, !PT ;  /* 0x0000000f130bd210 */ /* 0x000fe200017fe400 */
[----:B0-----:R-:W-:Y:S01]  /*eaa0*/  @!P4 IMAD.MOV.U32 R8, RZ, RZ, R158 ;  /* 0x000000ffff08c224 */ /* 0x001fe200078e009e */
[----:B------:R-:W-:Y:S01]  /*eab0*/  F2FP.SATFINITE.E4M3.F32.PACK_AB_MERGE_C R49, RZ, R49, RZ ;  /* 0x00000031ff31723e */ /* 0x000fe200048070ff */
[----:B------:R-:W-:Y:S01]  /*eac0*/  @!P4 IMAD.MOV.U32 R9, RZ, RZ, R161 ;  /* 0x000000ffff09c224 */ /* 0x000fe200078e00a1 */
[----:B------:R-:W-:Y:S01]  /*ead0*/  BSSY B0, `(.L_x_87) ;  /* 0x0000013000007945 */ /* 0x000fe20003800000 */
[C---:B------:R-:W-:Y:S02]  /*eae0*/  ISETP.LT.OR P3, PT, R3.reuse, 0x32, !P0 ;  /* 0x000000320300780c */ /* 0x040fe40004761670 */
[----:B------:R0:W-:Y:S01]  /*eaf0*/  @!P5 STG.E.U8 desc[UR12][R10.64+0x31], R49 ;  /* 0x000031310a00d986 */ /* 0x0001e2000c10110c */
[C---:B------:R-:W-:Y:S01]  /*eb00*/  ISETP.LT.OR P2, PT, R3.reuse, 0x39, !P0 ;  /* 0x000000390300780c */ /* 0x040fe20004741670 */
[----:B--2---:R-:W-:Y:S01]  /*eb10*/  @!P4 IMAD.WIDE.U32 R12, R156, 0xc0, R8 ;  /* 0x000000c09c0cc825 */ /* 0x004fe200078e0008 */
[----:B------:R-:W-:-:S02]  /*eb20*/  ISETP.LT.OR P0, PT, R3, 0x3a, !P0 ;  /* 0x0000003a0300780c */ /* 0x000fc40004701670 */
[----:B------:R-:W-:Y:S01]  /*eb30*/  F2FP.SATFINITE.E4M3.F32.PACK_AB_MERGE_C R3, RZ, R50, RZ ;  /* 0x00000032ff03723e */ /* 0x000fe200048070ff */
[----:B0-----:R-:W-:Y:S02]  /*eb40*/  @!P1 IMAD.MOV.U32 R10, RZ, RZ, R158 ;  /* 0x000000ffff0a9224 */ /* 0x001fe400078e009e */
        /* <DEDUP_REMOVED lines=11> */
.L_x_88:
[----:B------:R-:W-:Y:S05]  /*ec00*/  BSYNC B0 ;  /* 0x0000000000007941 */ /* 0x000fea0003800000 */
.L_x_87:
[----:B------:R-:W-:Y:S01]  /*ec10*/  FMUL R51, R51, R2 ;  /* 0x0000000233337220 */ /* 0x000fe20000400000 */
[----:B------:R-:W-:Y:S01]  /*ec20*/  BSSY B0, `(.L_x_89) ;  /* 0x0000011000007945 */ /* 0x000fe20003800000 */
[----:B---3--:R-:W-:Y:S01]  /*ec30*/  @!P4 IADD3 R10, P5, R12, R22, RZ ;  /* 0x000000160c0ac210 */ /* 0x008fe20007fbe0ff */
[----:B------:R-:W-:Y:S01]  /*ec40*/  FMUL R52, R52, R2 ;  /* 0x0000000234347220 */ /* 0x000fe20000400000 */
[----:B-1----:R-:W-:Y:S01]  /*ec50*/  @!P1 IADD3 R16, P6, R14, R24, RZ ;  /* 0x000000180e109210 */ /* 0x002fe20007fde0ff */
[----:B------:R-:W-:Y:S01]  /*ec60*/  FMUL R53, R53, R2 ;  /* 0x0000000235357220 */ /* 0x000fe20000400000 */
[C---:B------:R-:W-:Y:S01]  /*ec70*/  @!P4 IMAD R0, R157.reuse, 0xc0, RZ ;  /* 0x000000c09d00c824 */ /* 0x040fe200078e02ff */
[----:B------:R-:W-:Y:S01]  /*ec80*/  F2FP.SATFINITE.E4M3.F32.PACK_AB_MERGE_C R51, RZ, R51, RZ ;  /* 0x00000033ff33723e */ /* 0x000fe200048070ff */
[----:B------:R-:W-:Y:S01]  /*ec90*/  @!P1 IMAD R4, R157, 0xc0, RZ ;  /* 0x000000c09d049824 */ /* 0x000fe200078e02ff */
[----:B------:R-:W-:Y:S08]  /*eca0*/  @P3 BRA `(.L_x_90) ;  /* 0x0000000000203947 */ /* 0x000ff00003800000 */
        /* <DEDUP_REMOVED lines=8> */
.L_x_90:
[----:B------:R-:W-:Y:S05]  /*ed30*/  BSYNC B0 ;  /* 0x0000000000007941 */ /* 0x000fea0003800000 */
.L_x_89:
[----:B------:R-:W-:Y:S01]  /*ed40*/  @!P4 IADD3.X R11, R23, R13, R0, P5, !PT ;  /* 0x0000000d170bc210 */ /* 0x000fe20002ffe400 */
[----:B------:R-:W-:Y:S01]  /*ed50*/  FMUL R54, R54, R2 ;  /* 0x0000000236367220 */ /* 0x000fe20000400000 */
[----:B0-----:R-:W-:Y:S01]  /*ed60*/  F2FP.SATFINITE.E4M3.F32.PACK_AB_MERGE_C R3, RZ, R52, RZ ;  /* 0x00000034ff03723e */ /* 0x001fe200048070ff */
[----:B------:R-:W-:Y:S01]  /*ed70*/  BSSY B0, `(.L_x_91) ;  /* 0x000000f000007945 */ /* 0x000fe20003800000 */
[----:B------:R-:W-:Y:S02]  /*ed80*/  @!P1 IADD3.X R17, R25, R15, R4, P6, !PT ;  /* 0x0000000f19119210 */ /* 0x000fe400037fe404 */
[----:B------:R-:W-:Y:S01]  /*ed90*/  F2FP.SATFINITE.E4M3.F32.PACK_AB_MERGE_C R53, RZ, R53, RZ ;  /* 0x00000035ff35723e */ /* 0x000fe200048070ff */
[----:B------:R0:W-:Y:S01]  /*eda0*/  @!P4 STG.E.U8 desc[UR12][R10.64+0x38], R3 ;  /* 0x000038030a00c986 */ /* 0x0001e2000c10110c */
[----:B------:R-:W-:-:S03]  /*edb0*/  F2FP.SATFINITE.E4M3.F32.PACK_AB_MERGE_C R7, RZ, R54, RZ ;  /* 0x00000036ff07723e */ /* 0x000fc600048070ff */
[----:B------:R0:W-:Y:S01]  /*edc0*/  @!P1 STG.E.U8 desc[UR12][R16.64+0x39], R53 ;  /* 0x0000393510009986 */ /* 0x0001e2000c10110c */
[----:B------:R-:W-:Y:S05]  /*edd0*/  @P2 BRA `(.L_x_92) ;  /* 0x0000000000202947 */ /* 0x000fea0003800000 */
[----:B-1----:R-:W-:Y:S01]  /*ede0*/  IADD3 R8, P1, R5, R158, RZ ;  /* 0x0000009e05087210 */ /* 0x002fe20007f3e0ff */
[----:B------:R-:W-:Y:S01]  /*edf0*/  ULDC.64 UR4, c[0x0][0x650] ;  /* 0x0001940000047ab9 */ /* 0x000fe20000000a00 */
[----:B0-----:R-:W-:-:S03]  /*ee00*/  IMAD R3, R157, 0xc0, RZ ;  /* 0x000000c09d037824 */ /* 0x001fc600078e02ff */
[----:B------:R-:W-:Y:S02]  /*ee10*/  IMAD.X R9, R6, 0x1, R161, P1 ;  /* 0x0000000106097824 */ /* 0x000fe400008e06a1 */
[----:B------:R-:W-:-:S03]  /*ee20*/  IMAD.WIDE.U32 R8, R156, 0xc0, R8 ;  /* 0x000000c09c087825 */ /* 0x000fc600078e0008 */
[----:B------:R-:W-:-:S04]  /*ee30*/  IADD3 R8, P1, R8, UR4, RZ ;  /* 0x0000000408087c10 */ /* 0x000fc8000ff3e0ff */
[----:B------:R-:W-:-:S05]  /*ee40*/  IADD3.X R9, R3, UR5, R9, P1, !PT ;  /* 0x0000000503097c10 */ /* 0x000fca0008ffe409 */
[----:B------:R2:W-:Y:S04]  /*ee50*/  STG.E.U8 desc[UR12][R8.64+0x38], R7 ;  /* 0x0000380708007986 */ /* 0x0005e8000c10110c */
.L_x_92:
[----:B------:R-:W-:Y:S05]  /*ee60*/  BSYNC B0 ;  /* 0x0000000000007941 */ /* 0x000fea0003800000 */
.L_x_91:
[----:B------:R-:W-:Y:S05]  /*ee70*/  @P0 EXIT ;  /* 0x000000000000094d */ /* 0x000fea0003800000 */
[----:B------:R-:W-:Y:S01]  /*ee80*/  IADD3 R158, P0, R5, R158, RZ ;  /* 0x0000009e059e7210 */ /* 0x000fe20007f1e0ff */
[----:B------:R-:W-:Y:S01]  /*ee90*/  ULDC.64 UR4, c[0x0][0x650] ;  /* 0x0001940000047ab9 */ /* 0x000fe20000000a00 */
[----:B------:R-:W-:Y:S01]  /*eea0*/  FMUL R55, R55, R2 ;  /* 0x0000000237377220 */ /* 0x000fe20000400000 */
[----:B------:R-:W-:Y:S02]  /*eeb0*/  IMAD R157, R157, 0xc0, RZ ;  /* 0x000000c09d9d7824 */ /* 0x000fe400078e02ff */
[----:B------:R-:W-:Y:S02]  /*eec0*/  IMAD.X R159, R6, 0x1, R161, P0 ;  /* 0x00000001069f7824 */ /* 0x000fe400000e06a1 */
[----:B------:R-:W-:Y:S01]  /*eed0*/  F2FP.SATFINITE.E4M3.F32.PACK_AB_MERGE_C R55, RZ, R55, RZ ;  /* 0x00000037ff37723e */ /* 0x000fe200048070ff */
[----:B------:R-:W-:-:S03]  /*eee0*/  IMAD.WIDE.U32 R158, R156, 0xc0, R158 ;  /* 0x000000c09c9e7825 */ /* 0x000fc600078e009e */
[----:B------:R-:W-:-:S04]  /*eef0*/  IADD3 R2, P0, R158, UR4, RZ ;  /* 0x000000049e027c10 */ /* 0x000fc8000ff1e0ff */
[----:B0-----:R-:W-:-:S05]  /*ef00*/  IADD3.X R3, R157, UR5, R159, P0, !PT ;  /* 0x000000059d037c10 */ /* 0x001fca00087fe49f */
[----:B------:R-:W-:Y:S01]  /*ef10*/  STG.E.U8 desc[UR12][R2.64+0x39], R55 ;  /* 0x0000393702007986 */ /* 0x000fe2000c10110c */
[----:B------:R-:W-:Y:S05]  /*ef20*/  EXIT ;  /* 0x000000000000794d */ /* 0x000fea0003800000 */
.L_x_14:
[----:B------:R-:W-:-:S13]  /*ef30*/  ISETP.NE.AND P0, PT, R6, RZ, PT ;  /* 0x000000ff0600720c */ /* 0x000fda0003f05270 */
[----:B------:R-:W-:Y:S05]  /*ef40*/  @P0 EXIT ;  /* 0x000000000000094d */ /* 0x000fea0003800000 */
[----:B------:R-:W-:-:S13]  /*ef50*/  ELECT P0, URZ, PT ;  /* 0x00000000003f782f */ /* 0x000fda0003800000 */
[----:B------:R-:W-:Y:S05]  /*ef60*/  @!P0 BRA `(.L_x_93) ;  /* 0x00000008000c8947 */ /* 0x000fea0003800000 */
[----:B------:R-:W-:-:S13]  /*ef70*/  ISETP.GE.AND P0, PT, R4, 0x1, PT ;  /* 0x000000010400780c */ /* 0x000fda0003f06270 */
[----:B------:R-:W-:Y:S05]  /*ef80*/  @!P0 BRA `(.L_x_93) ;  /* 0x0000000800048947 */ /* 0x000fea0003800000 */
[----:B------:R-:W0:Y:S01]  /*ef90*/  S2R R3, SR_CgaCtaId ;  /* 0x0000000000037919 */ /* 0x000e220000008800 */
[----:B------:R-:W-:Y:S01]  /*efa0*/  IMAD.SHL.U32 R21, R11, 0x100, RZ ;  /* 0x000001000b157824 */ /* 0x000fe200078e00ff */
[----:B------:R-:W-:Y:S01]  /*efb0*/  ULDC UR4, c[0x0][0x384] ;  /* 0x0000e10000047ab9 */ /* 0x000fe20000000800 */
[----:B------:R-:W-:Y:S01]  /*efc0*/  LOP3.LUT P0, RZ, R10, 0x1f, RZ, 0xc0, !PT ;  /* 0x0000001f0aff7812 */ /* 0x000fe2000780c0ff */
[----:B------:R-:W-:Y:S01]  /*efd0*/  ULDC UR5, c[0x0][0x388] ;  /* 0x0000e20000057ab9 */ /* 0x000fe20000000800 */
[----:B------:R-:W-:Y:S01]  /*efe0*/  ISETP.NE.AND P1, PT, R12, RZ, PT ;  /* 0x000000ff0c00720c */ /* 0x000fe20003f25270 */
[----:B------:R-:W-:Y:S01]  /*eff0*/  VIADD R22, R4, 0x1 ;  /* 0x0000000104167836 */ /* 0x000fe20000000000 */
[----:B------:R-:W-:Y:S01]  /*f000*/  ISETP.NE.OR P0, PT, R12, RZ, !P0 ;  /* 0x000000ff0c00720c */ /* 0x000fe20004705670 */
[----:B------:R-:W-:Y:S01]  /*f010*/  IMAD.MOV.U32 R5, RZ, RZ, 0x1 ;  /* 0x00000001ff057424 */ /* 0x000fe200078e00ff */
[----:B------:R-:W-:Y:S02]  /*f020*/  LOP3.LUT R20, R8, 0x2, RZ, 0xfc, !PT ;  /* 0x0000000208147812 */ /* 0x000fe400078efcff */
[----:B------:R-:W-:Y:S01]  /*f030*/  CS2R R6, SRZ ;  /* 0x0000000000067805 */ /* 0x000fe2000001ff00 */
[----:B------:R-:W-:Y:S01]  /*f040*/  IMAD.MOV.U32 R9, RZ, RZ, RZ ;  /* 0x000000ffff097224 */ /* 0x000fe200078e00ff */
[----:B------:R-:W-:Y:S01]  /*f050*/  CS2R R10, SRZ ;  /* 0x00000000000a7805 */ /* 0x000fe2000001ff00 */
[----:B0----5:R-:W-:-:S05]  /*f060*/  IMAD.SHL.U32 R0, R3, 0x20, RZ ;  /* 0x0000002003007824 */ /* 0x021fca00078e00ff */
[----:B------:R-:W-:-:S05]  /*f070*/  LOP3.LUT R0, R0, 0x20, RZ, 0xc0, !PT ;  /* 0x0000002000007812 */ /* 0x000fca00078ec0ff */
[----:B--2---:R-:W-:Y:S02]  /*f080*/  IMAD R2, R13, 0x40, R0 ;  /* 0x000000400d027824 */ /* 0x004fe400078e0200 */
[----:B------:R-:W-:Y:S02]  /*f090*/  IMAD.SHL.U32 R0, R3, 0x800, RZ ;  /* 0x0000080003007824 */ /* 0x000fe400078e00ff */
[----:B------:R-:W-:-:S03]  /*f0a0*/  IMAD.HI.U32 R3, R21, UR4, RZ ;  /* 0x0000000415037c27 */ /* 0x000fc6000f8e00ff */
[----:B------:R-:W-:Y:S02]  /*f0b0*/  LOP3.LUT R0, R0, 0x800, RZ, 0xc0, !PT ;  /* 0x0000080000007812 */ /* 0x000fe400078ec0ff */
[----:B------:R-:W-:-:S07]  /*f0c0*/  SHF.R.U32.HI R3, RZ, UR5, R3 ;  /* 0x00000005ff037c19 */ /* 0x000fce0008011603 */
.L_x_97:
[----:B------:R-:W0:Y:S01]  /*f0d0*/  S2R R13, SR_CgaCtaId ;  /* 0x00000000000d7919 */ /* 0x000e220000008800 */
[----:B------:R-:W-:-:S04]  /*f0e0*/  MOV R12, 0x400 ;  /* 0x00000400000c7802 */ /* 0x000fc80000000f00 */
[----:B0-----:R-:W-:Y:S02]  /*f0f0*/  LEA R18, R13, R12, 0x18 ;  /* 0x0000000c0d127211 */ /* 0x001fe400078ec0ff */
[----:B------:R-:W-:-:S03]  /*f100*/  SHF.L.U32 R12, R5, 0x1f, RZ ;  /* 0x0000001f050c7819 */ /* 0x000fc600000006ff */
[----:B------:R-:W-:-:S07]  /*f110*/  IMAD R19, R7, 0x8, R18 ;  /* 0x0000000807137824 */ /* 0x000fce00078e0212 */
.L_x_94:
[----:B0-----:R0:W1:Y:S02]  /*f120*/  SYNCS.PHASECHK.TRANS64.TRYWAIT P2, [R19+URZ+0x37058], R12 ;  /* 0x0370580c130075a7 */ /* 0x001064000804017f */
[----:B-1----:R-:W-:Y:S05]  /*f130*/  @!P2 NANOSLEEP.SYNCS 0x989680 ;  /* 0x009896800000a95d */ /* 0x002fea0003900000 */
[----:B------:R-:W1:Y:S02]  /*f140*/  @!P2 SYNCS.PHASECHK.TRANS64 P2, [R19+URZ+0x37058], R12 ;  /* 0x0370580c1300a5a7 */ /* 0x000e64000804007f */
[----:B-1----:R-:W-:Y:S05]  /*f150*/  @!P2 BRA `(.L_x_94) ;  /* 0xfffffffc00f0a947 */ /* 0x002fea000383ffff */
[----:B0-----:R-:W0:Y:S02]  /*f160*/  @!P1 LDC R12, c[0x0][0x580] ;  /* 0x00016000ff0c9b82 */ /* 0x001e240000000800 */
[----:B0-----:R0:W-:Y:S02]  /*f170*/  @!P1 SYNCS.ARRIVE.TRANS64 RZ, [R19+URZ+0x37000], R12 ;  /* 0x0370000c13ff99a7 */ /* 0x0011e4000800003f */
[----:B0-----:R-:W-:-:S04]  /*f180*/  PRMT R12, R20, 0x9910, RZ ;  /* 0x00009910140c7816 */ /* 0x001fc800000000ff */
[----:B------:R-:W-:-:S13]  /*f190*/  ISETP.NE.AND P2, PT, R12, 0x2, PT ;  /* 0x000000020c00780c */ /* 0x000fda0003f45270 */
[----:B------:R-:W-:Y:S05]  /*f1a0*/  @P2 BRA `(.L_x_95) ;  /* 0x0000000000042947 */ /* 0x000fea0003800000 */
[----:B------:R-:W-:Y:S01]  /*f1b0*/  BPT.TRAP 0x1 ;  /* 0x000000040000795c */ /* 0x000fe20000300000 */
.L_x_95:
[----:B------:R-:W-:Y:S05]  /*f1c0*/  @P0 BRA `(.L_x_96) ;  /* 0x0000000000040947 */ /* 0x000fea0003800000 */
[----:B------:R-:W-:Y:S01]  /*f1d0*/  BPT.TRAP 0x1 ;  /* 0x000000040000795c */ /* 0x000fe20000300000 */
.L_x_96:
[----:B------:R-:W0:Y:S01]  /*f1e0*/  LDC R14, c[0x0][0x380] ;  /* 0x0000e000ff0e7b82 */ /* 0x000e220000000800 */
[----:B------:R-:W-:Y:S01]  /*f1f0*/  R2UR UR4, R3 ;  /* 0x00000000030472ca */ /* 0x000fe200000e0000 */
[----:B------:R-:W-:Y:S01]  /*f200*/  ULDC UR14, c[0x0][0x38c] ;  /* 0x0000e300000e7ab9 */ /* 0x000fe20000000800 */
[----:B------:R-:W-:Y:S01]  /*f210*/  R2UR UR13, R21 ;  /* 0x00000000150d72ca */ /* 0x000fe200000e0000 */
[----:B------:R-:W-:Y:S01]  /*f220*/  UISETP.NE.AND UP0, UPT, UR14, 0x1, UPT ;  /* 0x000000010e00788c */ /* 0x000fe2000bf05270 */
[----:B------:R-:W-:Y:S01]  /*f230*/  R2UR UR25, R18 ;  /* 0x00000000121972ca */ /* 0x000fe200000e0000 */
[----:B------:R-:W-:Y:S01]  /*f240*/  ULDC UR24, c[0x0][0x398] ;  /* 0x0000e60000187ab9 */ /* 0x000fe20000000800 */
[----:B------:R-:W-:Y:S01]  /*f250*/  R2UR UR17, R19 ;  /* 0x00000000131172ca */ /* 0x000fe200000e0000 */
[----:B------:R-:W1:Y:S01]  /*f260*/  LDC.64 R12, c[0x0][0x3f8] ;  /* 0x0000fe00ff0c7b82 */ /* 0x000e620000000a00 */
[----:B------:R-:W-:Y:S01]  /*f270*/  R2UR UR18, R10 ;  /* 0x000000000a1272ca */ /* 0x000fe200000e0000 */
[----:B------:R-:W-:Y:S01]  /*f280*/  ULDC UR12, c[0x0][0x3ec] ;  /* 0x0000fb00000c7ab9 */ /* 0x000fe20000000800 */
[----:B------:R-:W-:Y:S01]  /*f290*/  R2UR UR16, R7 ;  /* 0x00000000071072ca */ /* 0x000fe200000e0000 */
[----:B------:R-:W-:Y:S01]  /*f2a0*/  VIADD R22, R22, 0xffffffff ;  /* 0xffffffff16167836 */ /* 0x000fe20000000000 */
[----:B------:R-:W-:Y:S01]  /*f2b0*/  ULDC.64 UR28, c[0x0][0x198] ;  /* 0x00006600001c7ab9 */ /* 0x000fe20000000a00 */
[----:B------:R-:W-:Y:S01]  /*f2c0*/  ULDC.64 UR20, c[0x0][0x3f0] ;  /* 0x0000fc0000147ab9 */ /* 0x000fe20000000a00 */
[----:B------:R-:W-:Y:S01]  /*f2d0*/  @UP0 ULDC.64 UR8, c[0x0][0x390] ;  /* 0x0000e40000080ab9 */ /* 0x000fe20000000a00 */
[----:B------:R-:W1:Y:S01]  /*f2e0*/  LDC.64 R16, c[0x0][0x3d0] ;  /* 0x0000f400ff107b82 */ /* 0x000e620000000a00 */
[----:B------:R-:W-:Y:S01]  /*f2f0*/  ISETP.GT.AND P6, PT, R22, 0x1, PT ;  /* 0x000000011600780c */ /* 0x000fe20003fc4270 */
[----:B------:R-:W-:Y:S01]  /*f300*/  UMOV UR32, 0x30000 ;  /* 0x0003000000207882 */ /* 0x000fe20000000000 */
[----:B------:R-:W-:Y:S01]  /*f310*/  UMOV UR26, 0x0 ;  /* 0x00000000001a7882 */ /* 0x000fe20000000000 */
[----:B------:R-:W-:-:S02]  /*f320*/  UIADD3 UR17, UR17, 0x37000, URZ ;  /* 0x0003700011117890 */ /* 0x000fc4000fffe03f */
[----:B------:R-:W-:Y:S01]  /*f330*/  USHF.L.U32 UR18, UR18, 0x6, URZ ;  /* 0x0000000612127899 */ /* 0x000fe2000800063f */
[----:B0-----:R-:W-:Y:S01]  /*f340*/  ISETP.NE.AND P2, PT, R14, 0x1, PT ;  /* 0x000000010e00780c */ /* 0x001fe20003f45270 */
[----:B------:R-:W0:Y:S01]  /*f350*/  LDC.64 R18, c[0x0][0x3e0] ;  /* 0x0000f800ff127b82 */ /* 0x000e220000000a00 */
[----:B------:R-:W-:Y:S01]  /*f360*/  ULEA UR16, UR16, UR25, 0xe ;  /* 0x0000001910107291 */ /* 0x000fe2000f8e703f */
[----:B------:R-:W-:-:S10]  /*f370*/  UMOV UR27, 0x10000000 ;  /* 0x10000000001b7882 */ /* 0x000fd40000000000 */
[----:B------:R-:W-:Y:S01]  /*f380*/  @P2 IMAD.U32 R15, RZ, RZ, UR4 ;  /* 0x00000004ff0f2e24 */ /* 0x000fe2000f8e00ff */
[----:B------:R-:W-:Y:S01]  /*f390*/  ULDC.64 UR4, c[0x0][0x3c8] ;  /* 0x0000f20000047ab9 */ /* 0x000fe20000000a00 */
[----:B-1----:R-:W-:-:S03]  /*f3a0*/  IMAD R13, R9, R16, R13 ;  /* 0x00000010090d7224 */ /* 0x002fc600078e020d */
[----:B------:R-:W-:Y:S01]  /*f3b0*/  @P2 R2UR UR13, R15 ;  /* 0x000000000f0d22ca */ /* 0x000fe200000e0000 */
[----:B------:R-:W-:Y:S01]  /*f3c0*/  IMAD R12, R11, UR5, R12 ;  /* 0x000000050b0c7c24 */ /* 0x000fe2000f8e020c */
[----:B------:R-:W1:Y:S03]  /*f3d0*/  LDC R15, c[0x0][0x400] ;  /* 0x00010000ff0f7b82 */ /* 0x000e660000000800 */
[----:B------:R-:W-:Y:S02]  /*f3e0*/  IMAD.U32 R13, R13, 0x20, R12 ;  /* 0x000000200d0d7824 */ /* 0x000fe400078e000c */
[----:B------:R-:W-:-:S05]  /*f3f0*/  VIADD R12, R10, 0x1 ;  /* 0x000000010a0c7836 */ /* 0x000fca0000000000 */
[----:B------:R-:W-:Y:S01]  /*f400*/  ISETP.NE.AND P2, PT, R12, UR15, PT ;  /* 0x0000000f0c007c0c */ /* 0x000fe2000bf45270 */
[----:B------:R-:W-:Y:S02]  /*f410*/  UIADD3 UR6, -UR13, URZ, URZ ;  /* 0x0000003f0d067290 */ /* 0x000fe4000fffe13f */
[----:B------:R-:W-:-:S04]  /*f420*/  UMOV UR5, UR13 ;  /* 0x0000000d00057c82 */ /* 0x000fc80008000000 */
[----:B------:R-:W-:Y:S01]  /*f430*/  IMAD R14, R14, UR6, R21 ;  /* 0x000000060e0e7c24 */ /* 0x000fe2000f8e0215 */
[----:B------:R-:W-:Y:S02]  /*f440*/  UIMAD.WIDE.U32 UR6, UR13, UR8, URZ ;  /* 0x000000080d0672a5 */ /* 0x000fe4000f8e003f */
[----:B------:R-:W-:Y:S02]  /*f450*/  UIADD3 UR6, UP1, UR28, 0xf0, URZ ;  /* 0x000000f01c067890 */ /* 0x000fe4000ff3e03f */
[----:B------:R-:W-:Y:S01]  /*f460*/  @UP0 USHF.R.U32.HI UR5, URZ, UR9, UR7 ;  /* 0x000000093f050299 */ /* 0x000fe20008011607 */
[----:B------:R-:W-:Y:S01]  /*f470*/  R2UR UR19, R14 ;  /* 0x000000000e1372ca */ /* 0x000fe200000e0000 */
[----:B------:R-:W-:Y:S01]  /*f480*/  UISETP.NE.AND UP0, UPT, UR24, 0x1, UPT ;  /* 0x000000011800788c */ /* 0x000fe2000bf05270 */
[----:B-1----:R-:W-:Y:S01]  /*f490*/  IMAD R10, R6, R17, R15 ;  /* 0x00000011060a7224 */ /* 0x002fe200078e020f */
[----:B------:R-:W-:Y:S01]  /*f4a0*/  ULDC.64 UR8, c[0x0][0x3c0] ;  /* 0x0000f00000087ab9 */ /* 0x000fe20000000a00 */
[----:B------:R-:W-:Y:S01]  /*f4b0*/  VIADD R15, R11, 0x1 ;  /* 0x000000010b0f7836 */ /* 0x000fe20000000000 */
[----:B------:R-:W-:Y:S01]  /*f4c0*/  UIADD3 UR7, -UR5, URZ, URZ ;  /* 0x0000003f05077290 */ /* 0x000fe2000fffe13f */
[----:B------:R-:W-:Y:S01]  /*f4d0*/  @P2 IMAD.MOV R15, RZ, RZ, R11 ;  /* 0x000000ffff0f2224 */ /* 0x000fe200078e020b */
[----:B------:R-:W-:Y:S01]  /*f4e0*/  UMOV UR22, UR5 ;  /* 0x0000000500167c82 */ /* 0x000fe20008000000 */
[----:B------:R-:W-:Y:S01]  /*f4f0*/  IMAD.U32 R10, R10, 0x400, R13 ;  /* 0x000004000a0a7824 */ /* 0x000fe200078e000d */
[----:B------:R-:W-:Y:S01]  /*f500*/  UIMAD UR7, UR14, UR7, UR13 ;  /* 0x000000070e0772a4 */ /* 0x000fe2000f8e020d */
[----:B------:R-:W-:Y:S01]  /*f510*/  IMAD R13, R7, 0x1000, R0 ;  /* 0x00001000070d7824 */ /* 0x000fe200078e0200 */
[----:B0-----:R-:W-:Y:S01]  /*f520*/  ISETP.NE.AND P3, PT, R15, R18, PT ;  /* 0x000000120f00720c */ /* 0x001fe20003f65270 */
[----:B------:R-:W-:Y:S01]  /*f530*/  @UP0 ULDC UR10, c[0x0][0x39c] ;  /* 0x0000e700000a0ab9 */ /* 0x000fe20000000800 */
[----:B------:R-:W-:Y:S01]  /*f540*/  @UP0 ULDC UR31, c[0x0][0x3a0] ;  /* 0x0000e800001f0ab9 */ /* 0x000fe20000000800 */
[----:B------:R-:W-:Y:S01]  /*f550*/  UIMAD.WIDE.U32 UR10, UR5, UR10, URZ ;  /* 0x0000000a050a72a5 */ /* 0x000fe2000f8e003f */
[----:B------:R-:W-:Y:S01]  /*f560*/  R2UR UR30, R10 ;  /* 0x000000000a1e72ca */ /* 0x000fe200000e0000 */
[----:B------:R-:W-:Y:S01]  /*f570*/  VIADD R14, R9, 0x1 ;  /* 0x00000001090e7836 */ /* 0x000fe20000000000 */
[----:B------:R-:W-:Y:S01]  /*f580*/  R2UR UR23, R13 ;  /* 0x000000000d1772ca */ /* 0x000fe200000e0000 */
[----:B------:R-:W-:Y:S01]  /*f590*/  @UP0 USHF.R.U32.HI UR22, URZ, UR31, UR11 ;  /* 0x0000001f3f160299 */ /* 0x000fe2000801160b */
[----:B------:R-:W-:Y:S01]  /*f5a0*/  R2UR UR13, R9 ;  /* 0x00000000090d72ca */ /* 0x000fe200000e0000 */
[----:B------:R-:W-:Y:S01]  /*f5b0*/  UIMAD UR19, UR19, UR8, UR12 ;  /* 0x00000008131372a4 */ /* 0x000fe2000f8e020c */
[----:B------:R-:W-:Y:S01]  /*f5c0*/  R2UR UR12, R11 ;  /* 0x000000000b0c72ca */ /* 0x000fe200000e0000 */
[----:B------:R-:W-:Y:S01]  /*f5d0*/  UIADD3 UR8, -UR22, URZ, URZ ;  /* 0x0000003f16087290 */ /* 0x000fe2000fffe13f */
[----:B------:R-:W-:Y:S01]  /*f5e0*/  R2UR UR11, R2 ;  /* 0x00000000020b72ca */ /* 0x000fe200000e0000 */
[----:B------:R-:W-:Y:S01]  /*f5f0*/  @P3 IMAD.MOV R14, RZ, RZ, R9 ;  /* 0x000000ffff0e3224 */ /* 0x000fe200078e0209 */
[----:B------:R-:W-:Y:S01]  /*f600*/  UIADD3 UR28, UP2, UR28, 0x270, URZ ;  /* 0x000002701c1c7890 */ /* 0x000fe2000ff5e03f */
[----:B------:R-:W-:Y:S01]  /*f610*/  R2UR UR14, R6 ;  /* 0x00000000060e72ca */ /* 0x000fe200000e0000 */
[----:B------:R-:W-:Y:S01]  /*f620*/  UIMAD UR5, UR24, UR8, UR5 ;  /* 0x00000008180572a4 */ /* 0x000fe2000f8e0205 */
[----:B------:R-:W-:Y:S01]  /*f630*/  VIADD R7, R7, 0x1 ;  /* 0x0000000107077836 */ /* 0x000fe20000000000 */
[----:B------:R-:W-:Y:S01]  /*f640*/  ISETP.NE.AND P4, PT, R14, R19, PT ;  /* 0x000000130e00720c */ /* 0x000fe20003f85270 */
[----:B------:R-:W-:Y:S01]  /*f650*/  UIMAD UR20, UR7, UR9, UR20 ;  /* 0x00000009071472a4 */ /* 0x000fe2000f8e0214 */
[----:B------:R-:W-:Y:S01]  /*f660*/  VIADD R13, R6, 0x1 ;  /* 0x00000001060d7836 */ /* 0x000fe20000000000 */
[----:B------:R-:W-:Y:S01]  /*f670*/  UIMAD UR21, UR5, UR4, UR21 ;  /* 0x00000004051572a4 */ /* 0x000fe2000f8e0215 */
[----:B------:R-:W-:Y:S01]  /*f680*/  ISETP.NE.AND P5, PT, R7, 0xb, PT ;  /* 0x0000000b0700780c */ /* 0x000fe20003fa5270 */
[----:B------:R-:W-:Y:S01]  /*f690*/  UIADD3.X UR7, URZ, UR29, URZ, UP1, !UPT ;  /* 0x0000001d3f077290 */ /* 0x000fe20008ffe43f */
[----:B------:R-:W-:Y:S01]  /*f6a0*/  SEL R11, R15, RZ, P3 ;  /* 0x000000ff0f0b7207 */ /* 0x000fe20001800000 */
[----:B------:R-:W-:Y:S01]  /*f6b0*/  UPRMT UR4, UR30, 0x5410, URZ ;  /* 0x000054101e047896 */ /* 0x000fe2000800003f */
[----:B------:R-:W-:Y:S01]  /*f6c0*/  SEL R10, RZ, 0x1, P5 ;  /* 0x00000001ff0a7807 */ /* 0x000fe20002800000 */
[----:B------:R-:W-:Y:S01]  /*f6d0*/  UIADD3 UR8, UR25, 0x2c000, UR23 ;  /* 0x0002c00019087890 */ /* 0x000fe2000fffe017 */
[----:B------:R-:W-:Y:S01]  /*f6e0*/  SEL R7, R7, RZ, P5 ;  /* 0x000000ff07077207 */ /* 0x000fe20002800000 */
[----:B------:R-:W-:Y:S01]  /*f6f0*/  UIADD3.X UR29, URZ, UR29, URZ, UP2, !UPT ;  /* 0x0000001d3f1d7290 */ /* 0x000fe200097fe43f */
[----:B------:R-:W-:Y:S01]  /*f700*/  LOP3.LUT R5, R5, R10, RZ, 0x3c, !PT ;  /* 0x0000000a05057212 */ /* 0x000fe200078e3cff */
[----:B------:R-:W-:Y:S01]  /*f710*/  UMOV UR9, UR17 ;  /* 0x0000001100097c82 */ /* 0x000fe20008000000 */
[----:B------:R-:W-:Y:S01]  /*f720*/  UMOV UR10, UR18 ;  /* 0x00000012000a7c82 */ /* 0x000fe20008000000 */
[----:B------:R-:W-:Y:S01]  /*f730*/  @P4 IMAD.MOV R13, RZ, RZ, R6 ;  /* 0x000000ffff0d4224 */ /* 0x000fe200078e0206 */
[----:B------:R0:W-:Y:S01]  /*f740*/  UTMALDG.5D.IM2COL [UR16], [UR6], UR4 ;  /* 0x00000010060073b4 */ /* 0x0001e20008060004 */
[----:B------:R-:W-:-:S02]  /*f750*/  SEL R10, R12, RZ, P2 ;  /* 0x000000ff0c0a7207 */ /* 0x000fc40001000000 */
[----:B------:R-:W-:Y:S01]  /*f760*/  SEL R9, R14, RZ, P4 ;  /* 0x000000ff0e097207 */ /* 0x000fe20002000000 */
[----:B------:R-:W-:Y:S01]  /*f770*/  IMAD.MOV.U32 R6, RZ, RZ, R13 ;  /* 0x000000ffff067224 */ /* 0x000fe200078e000d */
[----:B------:R0:W-:Y:S02]  /*f780*/  UTMALDG.5D.MULTICAST [UR8], [UR28], UR32, desc[UR26] ;  /* 0x00001a081c0073b4 */ /* 0x0001e40008021820 */
[----:B0-----:R-:W-:Y:S05]  /*f790*/  @P6 BRA `(.L_x_97) ;  /* 0xfffffff8004c6947 */ /* 0x001fea000383ffff */
.L_x_93:
[----:B------:R-:W-:Y:S01]  /*f7a0*/  ISETP.GE.U32.AND P2, PT, R4, 0xb, PT ;  /* 0x0000000b0400780c */ /* 0x000fe20003f46070 */
[----:B------:R-:W-:Y:S05]  /*f7b0*/  WARPSYNC.ALL ;  /* 0x0000000000007948 */ /* 0x000fea0003800000 */
[----:B------:R-:W-:-:S07]  /*f7c0*/  ELECT P1, URZ, PT ;  /* 0x00000000003f782f */ /* 0x000fce0003820000 */
[----:B--2--5:R-:W-:-:S05]  /*f7d0*/  @P2 IMAD.WIDE.U32 R2, R4, -0x45d1745d, RZ ;  /* 0xba2e8ba304022825 */ /* 0x024fca00078e00ff */
[----:B------:R-:W-:-:S04]  /*f7e0*/  @P2 SHF.R.U32.HI R0, RZ, 0x3, R3 ;  /* 0x00000003ff002819 */ /* 0x000fc80000011603 */
[----:B------:R-:W-:-:S04]  /*f7f0*/  @P2 LOP3.LUT R0, R0, 0x1, RZ, 0xc0, !PT ;  /* 0x0000000100002812 */ /* 0x000fc800078ec0ff */
[----:B------:R-:W-:Y:S01]  /*f800*/  @P2 ISETP.NE.U32.AND P0, PT, R0, 0x1, PT ;  /* 0x000000010000280c */ /* 0x000fe20003f05070 */
[----:B------:R-:W-:-:S12]  /*f810*/  @!P1 EXIT ;  /* 0x000000000000994d */ /* 0x000fd80003800000 */
[----:B------:R-:W-:Y:S01]  /*f820*/  LOP3.LUT R8, R8, 0x2, RZ, 0xfc, !PT ;  /* 0x0000000208087812 */ /* 0x000fe200078efcff */
[----:B------:R-:W-:Y:S01]  /*f830*/  IMAD.MOV.U32 R0, RZ, RZ, 0x1 ;  /* 0x00000001ff007424 */ /* 0x000fe200078e00ff */
[----:B------:R-:W-:Y:S02]  /*f840*/  @P2 ISETP.NE.U32.AND.EX P0, PT, RZ, RZ, PT, P0 ;  /* 0x000000ffff00220c */ /* 0x000fe40003f05100 */
[----:B------:R-:W-:Y:S02]  /*f850*/  ISETP.NE.AND P1, PT, R8, 0x3, PT ;  /* 0x000000030800780c */ /* 0x000fe40003f25270 */
[----:B------:R-:W-:-:S11]  /*f860*/  @P2 SEL R0, RZ, 0x1, !P0 ;  /* 0x00000001ff002807 */ /* 0x000fd60004000000 */
[----:B------:R-:W-:Y:S05]  /*f870*/  @!P1 BRA `(.L_x_98) ;  /* 0x0000000000049947 */ /* 0x000fea0003800000 */
[----:B------:R-:W-:Y:S01]  /*f880*/  BPT.TRAP 0x1 ;  /* 0x000000040000795c */ /* 0x000fe20000300000 */
.L_x_98:
[----:B------:R-:W0:Y:S01]  /*f890*/  S2R R5, SR_CgaCtaId ;  /* 0x0000000000057919 */ /* 0x000e220000008800 */
[----:B------:R-:W-:Y:S01]  /*f8a0*/  IMAD.WIDE.U32 R2, R4, -0x45d1745d, RZ ;  /* 0xba2e8ba304027825 */ /* 0x000fe200078e00ff */
[----:B------:R-:W-:-:S04]  /*f8b0*/  MOV R2, 0x400 ;  /* 0x0000040000027802 */ /* 0x000fc80000000f00 */
[----:B------:R-:W-:-:S05]  /*f8c0*/  SHF.R.U32.HI R3, RZ, 0x3, R3 ;  /* 0x00000003ff037819 */ /* 0x000fca0000011603 */
[----:B------:R-:W-:Y:S01]  /*f8d0*/  IMAD R4, R3, -0xb, R4 ;  /* 0xfffffff503047824 */ /* 0x000fe200078e0204 */
[----:B0-----:R-:W-:Y:S02]  /*f8e0*/  LEA R2, R5, R2, 0x18 ;  /* 0x0000000205027211 */ /* 0x001fe400078ec0ff */
[----:B------:R-:W-:-:S03]  /*f8f0*/  SHF.L.U32 R5, R0, 0x1f, RZ ;  /* 0x0000001f00057819 */ /* 0x000fc600000006ff */
[----:B------:R-:W-:-:S04]  /*f900*/  VIADD R3, R2, 0x37058 ;  /* 0x0003705802037836 */ /* 0x000fc80000000000 */
[----:B------:R-:W-:-:S07]  /*f910*/  IMAD R2, R4, 0x8, R3 ;  /* 0x0000000804027824 */ /* 0x000fce00078e0203 */
.L_x_99:
[----:B0-----:R0:W1:Y:S02]  /*f920*/  SYNCS.PHASECHK.TRANS64.TRYWAIT P0, [R2+URZ], R5 ;  /* 0x00000005020075a7 */ /* 0x001064000800017f */
[----:B-1----:R-:W-:Y:S05]  /*f930*/  @!P0 NANOSLEEP.SYNCS 0x989680 ;  /* 0x009896800000895d */ /* 0x002fea0003900000 */
[----:B------:R-:W1:Y:S02]  /*f940*/  @!P0 SYNCS.PHASECHK.TRANS64 P0, [R2+URZ], R5 ;  /* 0x00000005020085a7 */ /* 0x000e64000800007f */
[----:B-1----:R-:W-:Y:S05]  /*f950*/  @!P0 BRA `(.L_x_99) ;  /* 0xfffffffc00f08947 */ /* 0x002fea000383ffff */
[----:B------:R-:W-:-:S05]  /*f960*/  VIADD R4, R4, 0x1 ;  /* 0x0000000104047836 */ /* 0x000fca0000000000 */
[----:B------:R-:W-:-:S04]  /*f970*/  ISETP.NE.AND P0, PT, R4, 0xb, PT ;  /* 0x0000000b0400780c */ /* 0x000fc80003f05270 */
[----:B0-----:R-:W-:Y:S02]  /*f980*/  SEL R5, RZ, 0x1, P0 ;  /* 0x00000001ff057807 */ /* 0x001fe40000000000 */
[----:B------:R-:W-:Y:S02]  /*f990*/  SEL R4, R4, RZ, P0 ;  /* 0x000000ff04047207 */ /* 0x000fe40000000000 */
[----:B------:R-:W-:-:S03]  /*f9a0*/  LOP3.LUT R7, R0, R5, RZ, 0x3c, !PT ;  /* 0x0000000500077212 */ /* 0x000fc600078e3cff */
[----:B------:R-:W-:Y:S01]  /*f9b0*/  IMAD R0, R4, 0x8, R3 ;  /* 0x0000000804007824 */ /* 0x000fe200078e0203 */
[----:B------:R-:W-:-:S07]  /*f9c0*/  SHF.L.U32 R5, R7, 0x1f, RZ ;  /* 0x0000001f07057819 */ /* 0x000fce00000006ff */
.L_x_100:
        /* <DEDUP_REMOVED lines=11> */
.L_x_101:
        /* <DEDUP_REMOVED lines=11> */
.L_x_102:
        /* <DEDUP_REMOVED lines=11> */
.L_x_103:
        /* <DEDUP_REMOVED lines=11> */
.L_x_104:
        /* <DEDUP_REMOVED lines=11> */
.L_x_105:
        /* <DEDUP_REMOVED lines=11> */
.L_x_106:
        /* <DEDUP_REMOVED lines=11> */
.L_x_107:
        /* <DEDUP_REMOVED lines=11> */
.L_x_108:
        /* <DEDUP_REMOVED lines=11> */
.L_x_109:
[----:B0-----:R0:W1:Y:S02]  /*10000*/  SYNCS.PHASECHK.TRANS64.TRYWAIT P0, [R4+URZ], R3 ;  /* 0x00000003040075a7 */ /* 0x001064000800017f */
[----:B-1----:R-:W-:Y:S05]  /*10010*/  @!P0 NANOSLEEP.SYNCS 0x989680 ;  /* 0x009896800000895d */ /* 0x002fea0003900000 */
[----:B------:R-:W1:Y:S02]  /*10020*/  @!P0 SYNCS.PHASECHK.TRANS64 P0, [R4+URZ], R3 ;  /* 0x00000003040085a7 */ /* 0x000e64000800007f */
[----:B-1----:R-:W-:Y:S05]  /*10030*/  @P0 EXIT ;  /* 0x000000000000094d */ /* 0x002fea0003800000 */
[----:B------:R-:W-:Y:S05]  /*10040*/  BRA `(.L_x_109) ;  /* 0xfffffffc00ec7947 */ /* 0x000fea000383ffff */
.L_x_110:
[----:B------:R-:W-:-:S00]  /*10050*/  BRA `(.L_x_110) ;  /* 0xfffffffc00fc7947 */ /* 0x000fc0000383ffff */
[----:B------:R-:W-:-:S00]  /*10060*/  NOP ;  /* 0x0000000000007918 */ /* 0x000fc00000000000 */
        /* <DEDUP_REMOVED lines=9> */
.L_x_111:


//--------------------- .nv.shared._ZN7cutlass13device_kernelINS_4conv6kernel13ConvUniversalINS1_16ConvProblemShapeILNS1_8OperatorE0ELi3EEENS1_10collective14CollectiveConvINS1_46MainloopSm90TmaGmmaWarpSpecializedImplicitGemmILS5_0ELi11ELi3EN4cute5tupleIJNSA_1CILi2EEENSC_ILi1EEESE_EEENS1_36KernelImplicitTmaWarpSpecializedSm90ELi1EEENSB_IJNSC_ILi256EEENSC_ILi64EEENSB_IJSJ_EEEEEENS_12float_e4m3_tESM_NSA_8TiledMMAINSA_8MMA_AtomIJNSA_4SM904GMMA30MMA_64x64x32_F32E4M3E4M3_SS_TNILNSQ_7ScaleInE1ELSS_1EEEEEENSA_6LayoutINSB_IJSE_SE_SE_EEENSB_IJNSC_ILi0EEESX_SX_EEEEENSB_IJNSA_10UnderscoreES10_S10_EEEEENS7_6detail26Sm90ImplicitGemmTileTraitsINSA_20SM90_TMA_LOAD_IM2COLENSA_14ComposedLayoutINSA_7SwizzleILi2ELi4ELi3EEENSA_18smem_ptr_flag_bitsILi8EEENSV_INSB_IJNSB_IJNSC_ILi8EEENSC_ILi32EEEEEENSB_IJSJ_SE_EEENSB_IJSE_NSC_ILi11EEEEEEEEENSB_IJNSB_IJSJ_NSC_ILi512EEEEEENSB_IJSE_SX_EEENSB_IJSX_NSC_ILi16384EEEEEEEEEEEEEvEENS14_INSA_23SM90_TMA_LOAD_MULTICASTENS16_IS18_S1A_NSV_INSB_IJNSB_IJS1B_S1B_EEES1E_S1G_EEENSB_IJS1J_S1K_NSB_IJSX_NSC_ILi4096EEEEEEEEEEEEEvEEEENS_8epilogue10collective6detail29Sm90TmaWarpSpecializedAdapterINS22_15DefaultEpilogueISM_NSB_IJNSB_IJllllEEESE_SX_EEES27_NS21_6thread17LinearCombinationISM_Li1EffLNS28_9ScaleType4KindE0ELNS_15FloatRoundStyleE2ESM_EENS_4gemm15EpilogueDefaultEEEEEvvEEEEvNT_6ParamsE --------------------------
	.section	.nv.shared._ZN7cutlass13device_kernelINS_4conv6kernel13ConvUniversalINS1_16ConvProblemShapeILNS1_8OperatorE0ELi3EEENS1_10collective14CollectiveConvINS1_46MainloopSm90TmaGmmaWarpSpecializedImplicitGemmILS5_0ELi11ELi3EN4cute5tupleIJNSA_1CILi2EEENSC_ILi1EEESE_EEENS1_36KernelImplicitTmaWarpSpecializedSm90ELi1EEENSB_IJNSC_ILi256EEENSC_ILi64EEENSB_IJSJ_EEEEEENS_12float_e4m3_tESM_NSA_8TiledMMAINSA_8MMA_AtomIJNSA_4SM904GMMA30MMA_64x64x32_F32E4M3E4M3_SS_TNILNSQ_7ScaleInE1ELSS_1EEEEEENSA_6LayoutINSB_IJSE_SE_SE_EEENSB_IJNSC_ILi0EEESX_SX_EEEEENSB_IJNSA_10UnderscoreES10_S10_EEEEENS7_6detail26Sm90ImplicitGemmTileTraitsINSA_20SM90_TMA_LOAD_IM2COLENSA_14ComposedLayoutINSA_7SwizzleILi2ELi4ELi3EEENSA_18smem_ptr_flag_bitsILi8EEENSV_INSB_IJNSB_IJNSC_ILi8EEENSC_ILi32EEEEEENSB_IJSJ_SE_EEENSB_IJSE_NSC_ILi11EEEEEEEEENSB_IJNSB_IJSJ_NSC_ILi512EEEEEENSB_IJSE_SX_EEENSB_IJSX_NSC_ILi16384EEEEEEEEEEEEEvEENS14_INSA_23SM90_TMA_LOAD_MULTICASTENS16_IS18_S1A_NSV_INSB_IJNSB_IJS1B_S1B_EEES1E_S1G_EEENSB_IJS1J_S1K_NSB_IJSX_NSC_ILi4096EEEEEEEEEEEEEvEEEENS_8epilogue10collective6detail29Sm90TmaWarpSpecializedAdapterINS22_15DefaultEpilogueISM_NSB_IJNSB_IJllllEEESE_SX_EEES27_NS21_6thread17LinearCombinationISM_Li1EffLNS28_9ScaleType4KindE0ELNS_15FloatRoundStyleE2ESM_EENS_4gemm15EpilogueDefaultEEEEEvvEEEEvNT_6ParamsE,"aw",@nobits
	.sectionflags	@""
	.align	16
	.zero		1024


//--------------------- .nv.shared.reserved.0     --------------------------
	.section	.nv.shared.reserved.0,"aw",@nobits
	.weak		__nv_reservedSMEM_offset_0_alias
	.size		__nv_reservedSMEM_offset_0_alias, 0, 0
	.other		__nv_reservedSMEM_offset_0_alias,@"STO_CUDA_RESERVED_SHARED STV_DEFAULT"
__nv_reservedSMEM_offset_0_alias:
	.zero		0


//--------------------- .nv.global                --------------------------
	.section	.nv.global,"aw",@nobits
.nv.global:
	.type		_ZN39_INTERNAL_28edfd71_4_k_cu_0af61297_29604cute1_E,@object
	.size		_ZN39_INTERNAL_28edfd71_4_k_cu_0af61297_29604cute1_E,(_ZN39_INTERNAL_28edfd71_4_k_cu_0af61297_29604cuda3std3__45__cpo6cbeginE - _ZN39_INTERNAL_28edfd71_4_k_cu_0af61297_29604cute1_E)
_ZN39_INTERNAL_28edfd71_4_k_cu_0af61297_29604cute1_E:
	.zero		1
	.type		_ZN39_INTERNAL_28edfd71_4_k_cu_0af61297_29604cuda3std3__45__cpo6cbeginE,@object
	.size		_ZN39_INTERNAL_28edfd71_4_k_cu_0af61297_29604cuda3std3__45__cpo6cbeginE,(_ZN39_INTERNAL_28edfd71_4_k_cu_0af61297_29604cuda3std3__48in_placeE - _ZN39_INTERNAL_28edfd71_4_k_cu_0af61297_29604cuda3std3__45__cpo6cbeginE)
_ZN39_INTERNAL_28edfd71_4_k_cu_0af61297_29604cuda3std3__45__cpo6cbeginE:
	.zero		1
	.type		_ZN39_INTERNAL_28edfd71_4_k_cu_0af61297_29604cuda3std3__48in_placeE,@object
	.size		_ZN39_INTERNAL_28edfd71_4_k_cu_0af61297_29604cuda3std3__48in_placeE,(_ZN39_INTERNAL_28edfd71_4_k_cu_0af61297_29604cuda3std6ranges3__45__cpo9iter_moveE - _ZN39_INTERNAL_28edfd71_4_k_cu_0af61297_29604cuda3std3__48in_placeE)
_ZN39_INTERNAL_28edfd71_4_k_cu_0af61297_29604cuda3std3__48in_placeE:
	.zero		1
	.type		_ZN39_INTERNAL_28edfd71_4_k_cu_0af61297_29604cuda3std6ranges3__45__cpo9iter_moveE,@object
	.size		_ZN39_INTERNAL_28edfd71_4_k_cu_0af61297_29604cuda3std6ranges3__45__cpo9iter_moveE,(_ZN39_INTERNAL_28edfd71_4_k_cu_0af61297_29604cuda3std3__45__cpo5beginE - _ZN39_INTERNAL_28edfd71_4_k_cu_0af61297_29604cuda3std6ranges3__45__cpo9iter_moveE)
_ZN39_INTERNAL_28edfd71_4_k_cu_0af61297_29604cuda3std6ranges3__45__cpo9iter_moveE:
	.zero		1
	.type		_ZN39_INTERNAL_28edfd71_4_k_cu_0af61297_29604cuda3std3__45__cpo5beginE,@object
	.size		_ZN39_INTERNAL_28edfd71_4_k_cu_0af61297_29604cuda3std3__45__cpo5beginE,(_ZN39_INTERNAL_28edfd71_4_k_cu_0af61297_29604cuda3std3__441_GLOBAL__N__28edfd71_4_k_cu_0af61297_29606ignoreE - _ZN39_INTERNAL_28edfd71_4_k_cu_0af61297_29604cuda3std3__45__cpo5beginE)
_ZN39_INTERNAL_28edfd71_4_k_cu_0af61297_29604cuda3std3__45__cpo5beginE:
	.zero		1
	.type		_ZN39_INTERNAL_28edfd71_4_k_cu_0af61297_29604cuda3std3__441_GLOBAL__N__28edfd71_4_k_cu_0af61297_29606ignoreE,@object
	.size		_ZN39_INTERNAL_28edfd71_4_k_cu_0af61297_29604cuda3std3__441_GLOBAL__N__28edfd71_4_k_cu_0af61297_29606ignoreE,(_ZN39_INTERNAL_28edfd71_4_k_cu_0af61297_29604cute7productE - _ZN39_INTERNAL_28edfd71_4_k_cu_0af61297_29604cuda3std3__441_GLOBAL__N__28edfd71_4_k_cu_0af61297_29606ignoreE)
_ZN39_INTERNAL_28edfd71_4_k_cu_0af61297_29604cuda3std3__441_GLOBAL__N__28edfd71_4_k_cu_0af61297_29606ignoreE:
	.zero		1
	.type		_ZN39_INTERNAL_28edfd71_4_k_cu_0af61297_29604cute7productE,@object
	.size		_ZN39_INTERNAL_28edfd71_4_k_cu_0af61297_29604cute7productE,(_ZN39_INTERNAL_28edfd71_4_k_cu_0af61297_29604cuda3std3__45__cpo3endE - _ZN39_INTERNAL_28edfd71_4_k_cu_0af61297_29604cute7productE)
_ZN39_INTERNAL_28edfd71_4_k_cu_0af61297_29604cute7productE:
	.zero		1
	.type		_ZN39_INTERNAL_28edfd71_4_k_cu_0af61297_29604cuda3std3__45__cpo3endE,@object
	.size		_ZN39_INTERNAL_28edfd71_4_k_cu_0af61297_29604cuda3std3__45__cpo3endE,(_ZN39_INTERNAL_28edfd71_4_k_cu_0af61297_29604cuda3std3__419piecewise_constructE - _ZN39_INTERNAL_28edfd71_4_k_cu_0af61297_29604cuda3std3__45__cpo3endE)
_ZN39_INTERNAL_28edfd71_4_k_cu_0af61297_29604cuda3std3__45__cpo3endE:
	.zero		1
	.type		_ZN39_INTERNAL_28edfd71_4_k_cu_0af61297_29604cuda3std3__419piecewise_constructE,@object
	.size		_ZN39_INTERNAL_28edfd71_4_k_cu_0af61297_29604cuda3std3__419piecewise_constructE,(_ZN39_INTERNAL_28edfd71_4_k_cu_0af61297_29604cuda3std3__45__cpo4cendE - _ZN39_INTERNAL_28edfd71_4_k_cu_0af61297_29604cuda3std3__419piecewise_constructE)
_ZN39_INTERNAL_28edfd71_4_k_cu_0af61297_29604cuda3std3__419piecewise_constructE:
	.zero		1
	.type		_ZN39_INTERNAL_28edfd71_4_k_cu_0af61297_29604cuda3std3__45__cpo4cendE,@object
	.size		_ZN39_INTERNAL_28edfd71_4_k_cu_0af61297_29604cuda3std3__45__cpo4cendE,(_ZN39_INTERNAL_28edfd71_4_k_cu_0af61297_29604cuda3std6ranges3__45__cpo4swapE - _ZN39_INTERNAL_28edfd71_4_k_cu_0af61297_29604cuda3std3__45__cpo4cendE)
_ZN39_INTERNAL_28edfd71_4_k_cu_0af61297_29604cuda3std3__45__cpo4cendE:
	.zero		1
	.type		_ZN39_INTERNAL_28edfd71_4_k_cu_0af61297_29604cuda3std6ranges3__45__cpo4swapE,@object
	.size		_ZN39_INTERNAL_28edfd71_4_k_cu_0af61297_29604cuda3std6ranges3__45__cpo4swapE,(.L_7 - _ZN39_INTERNAL_28edfd71_4_k_cu_0af61297_29604cuda3std6ranges3__45__cpo4swapE)
_ZN39_INTERNAL_28edfd71_4_k_cu_0af61297_29604cuda3std6ranges3__45__cpo4swapE:
	.zero		1
.L_7:


//--------------------- .nv.constant0._ZN7cutlass13device_kernelINS_4conv6kernel13ConvUniversalINS1_16ConvProblemShapeILNS1_8OperatorE0ELi3EEENS1_10collective14CollectiveConvINS1_46MainloopSm90TmaGmmaWarpSpecializedImplicitGemmILS5_0ELi11ELi3EN4cute5tupleIJNSA_1CILi2EEENSC_ILi1EEESE_EEENS1_36KernelImplicitTmaWarpSpecializedSm90ELi1EEENSB_IJNSC_ILi256EEENSC_ILi64EEENSB_IJSJ_EEEEEENS_12float_e4m3_tESM_NSA_8TiledMMAINSA_8MMA_AtomIJNSA_4SM904GMMA30MMA_64x64x32_F32E4M3E4M3_SS_TNILNSQ_7ScaleInE1ELSS_1EEEEEENSA_6LayoutINSB_IJSE_SE_SE_EEENSB_IJNSC_ILi0EEESX_SX_EEEEENSB_IJNSA_10UnderscoreES10_S10_EEEEENS7_6detail26Sm90ImplicitGemmTileTraitsINSA_20SM90_TMA_LOAD_IM2COLENSA_14ComposedLayoutINSA_7SwizzleILi2ELi4ELi3EEENSA_18smem_ptr_flag_bitsILi8EEENSV_INSB_IJNSB_IJNSC_ILi8EEENSC_ILi32EEEEEENSB_IJSJ_SE_EEENSB_IJSE_NSC_ILi11EEEEEEEEENSB_IJNSB_IJSJ_NSC_ILi512EEEEEENSB_IJSE_SX_EEENSB_IJSX_NSC_ILi16384EEEEEEEEEEEEEvEENS14_INSA_23SM90_TMA_LOAD_MULTICASTENS16_IS18_S1A_NSV_INSB_IJNSB_IJS1B_S1B_EEES1E_S1G_EEENSB_IJS1J_S1K_NSB_IJSX_NSC_ILi4096EEEEEEEEEEEEEvEEEENS_8epilogue10collective6detail29Sm90TmaWarpSpecializedAdapterINS22_15DefaultEpilogueISM_NSB_IJNSB_IJllllEEESE_SX_EEES27_NS21_6thread17LinearCombinationISM_Li1EffLNS28_9ScaleType4KindE0ELNS_15FloatRoundStyleE2ESM_EENS_4gemm15EpilogueDefaultEEEEEvvEEEEvNT_6ParamsE --------------------------
	.section	.nv.constant0._ZN7cutlass13device_kernelINS_4conv6kernel13ConvUniversalINS1_16ConvProblemShapeILNS1_8OperatorE0ELi3EEENS1_10collective14CollectiveConvINS1_46MainloopSm90TmaGmmaWarpSpecializedImplicitGemmILS5_0ELi11ELi3EN4cute5tupleIJNSA_1CILi2EEENSC_ILi1EEESE_EEENS1_36KernelImplicitTmaWarpSpecializedSm90ELi1EEENSB_IJNSC_ILi256EEENSC_ILi64EEENSB_IJSJ_EEEEEENS_12float_e4m3_tESM_NSA_8TiledMMAINSA_8MMA_AtomIJNSA_4SM904GMMA30MMA_64x64x32_F32E4M3E4M3_SS_TNILNSQ_7ScaleInE1ELSS_1EEEEEENSA_6LayoutINSB_IJSE_SE_SE_EEENSB_IJNSC_ILi0EEESX_SX_EEEEENSB_IJNSA_10UnderscoreES10_S10_EEEEENS7_6detail26Sm90ImplicitGemmTileTraitsINSA_20SM90_TMA_LOAD_IM2COLENSA_14ComposedLayoutINSA_7SwizzleILi2ELi4ELi3EEENSA_18smem_ptr_flag_bitsILi8EEENSV_INSB_IJNSB_IJNSC_ILi8EEENSC_ILi32EEEEEENSB_IJSJ_SE_EEENSB_IJSE_NSC_ILi11EEEEEEEEENSB_IJNSB_IJSJ_NSC_ILi512EEEEEENSB_IJSE_SX_EEENSB_IJSX_NSC_ILi16384EEEEEEEEEEEEEvEENS14_INSA_23SM90_TMA_LOAD_MULTICASTENS16_IS18_S1A_NSV_INSB_IJNSB_IJS1B_S1B_EEES1E_S1G_EEENSB_IJS1J_S1K_NSB_IJSX_NSC_ILi4096EEEEEEEEEEEEEvEEEENS_8epilogue10collective6detail29Sm90TmaWarpSpecializedAdapterINS22_15DefaultEpilogueISM_NSB_IJNSB_IJllllEEESE_SX_EEES27_NS21_6thread17LinearCombinationISM_Li1EffLNS28_9ScaleType4KindE0ELNS_15FloatRoundStyleE2ESM_EENS_4gemm15EpilogueDefaultEEEEEvvEEEEvNT_6ParamsE,"a",@progbits
	.sectionflags	@""
	.align	4
.nv.constant0._ZN7cutlass13device_kernelINS_4conv6kernel13ConvUniversalINS1_16ConvProblemShapeILNS1_8OperatorE0ELi3EEENS1_10collective14CollectiveConvINS1_46MainloopSm90TmaGmmaWarpSpecializedImplicitGemmILS5_0ELi11ELi3EN4cute5tupleIJNSA_1CILi2EEENSC_ILi1EEESE_EEENS1_36KernelImplicitTmaWarpSpecializedSm90ELi1EEENSB_IJNSC_ILi256EEENSC_ILi64EEENSB_IJSJ_EEEEEENS_12float_e4m3_tESM_NSA_8TiledMMAINSA_8MMA_AtomIJNSA_4SM904GMMA30MMA_64x64x32_F32E4M3E4M3_SS_TNILNSQ_7ScaleInE1ELSS_1EEEEEENSA_6LayoutINSB_IJSE_SE_SE_EEENSB_IJNSC_ILi0EEESX_SX_EEEEENSB_IJNSA_10UnderscoreES10_S10_EEEEENS7_6detail26Sm90ImplicitGemmTileTraitsINSA_20SM90_TMA_LOAD_IM2COLENSA_14ComposedLayoutINSA_7SwizzleILi2ELi4ELi3EEENSA_18smem_ptr_flag_bitsILi8EEENSV_INSB_IJNSB_IJNSC_ILi8EEENSC_ILi32EEEEEENSB_IJSJ_SE_EEENSB_IJSE_NSC_ILi11EEEEEEEEENSB_IJNSB_IJSJ_NSC_ILi512EEEEEENSB_IJSE_SX_EEENSB_IJSX_NSC_ILi16384EEEEEEEEEEEEEvEENS14_INSA_23SM90_TMA_LOAD_MULTICASTENS16_IS18_S1A_NSV_INSB_IJNSB_IJS1B_S1B_EEES1E_S1G_EEENSB_IJS1J_S1K_NSB_IJSX_NSC_ILi4096EEEEEEEEEEEEEvEEEENS_8epilogue10collective6detail29Sm90TmaWarpSpecializedAdapterINS22_15DefaultEpilogueISM_NSB_IJNSB_IJllllEEESE_SX_EEES27_NS21_6thread17LinearCombinationISM_Li1EffLNS28_9ScaleType4KindE0ELNS_15FloatRoundStyleE2ESM_EENS_4gemm15EpilogueDefaultEEEEEvvEEEEvNT_6ParamsE:
	.zero		1664


//--------------------- SYMBOLS --------------------------

	.type		.nv.reservedSmem.offset0,@object
	.size		.nv.reservedSmem.offset0,0x4
